// auto-generated by cutlass_sweep.gemm — config: {"arch": "sm_100", "cluster_m": 2, "cluster_n": 2, "dtype": "e4m3", "stages": 5, "tile_k": 32, "tile_m": 64, "tile_n": 128}
#include "cutlass/cutlass.h"
#include "cutlass/gemm/collective/collective_builder.hpp"
#include "cutlass/gemm/device/gemm_universal_adapter.h"
#include "cutlass/gemm/kernel/gemm_universal.hpp"
#include "cutlass/epilogue/collective/collective_builder.hpp"

using ElemA = cutlass::float_e4m3_t;
using ElemB = cutlass::float_e4m3_t;
using ElemCD = cutlass::float_e4m3_t;
using Acc  = float;
using TileShape    = cute::Shape<cute::_64, cute::_128, cute::_32>;
using ClusterShape = cute::Shape<cute::_2, cute::_2, cute::_1>;

using CollectiveEpilogue = typename cutlass::epilogue::collective::CollectiveBuilder<
    cutlass::arch::Sm100, cutlass::arch::OpClassTensorOp,
    TileShape, ClusterShape,
    cutlass::epilogue::collective::EpilogueTileAuto,
    Acc, Acc,
    ElemCD, cutlass::layout::RowMajor, 128 / cutlass::sizeof_bits<ElemCD>::value,
    ElemCD, cutlass::layout::RowMajor, 128 / cutlass::sizeof_bits<ElemCD>::value,
    cutlass::epilogue::collective::EpilogueScheduleAuto
  >::CollectiveOp;

using CollectiveMainloop = typename cutlass::gemm::collective::CollectiveBuilder<
    cutlass::arch::Sm100, cutlass::arch::OpClassTensorOp,
    ElemA, cutlass::layout::RowMajor, 128 / cutlass::sizeof_bits<ElemA>::value,
    ElemB, cutlass::layout::ColumnMajor, 128 / cutlass::sizeof_bits<ElemB>::value,
    Acc,
    TileShape, ClusterShape,
    cutlass::gemm::collective::StageCount<5>,
    cutlass::gemm::collective::KernelScheduleAuto
  >::CollectiveOp;

using GemmKernel = cutlass::gemm::kernel::GemmUniversal<
    cute::Shape<int,int,int,int>,
    CollectiveMainloop,
    CollectiveEpilogue
>;
using Gemm = cutlass::gemm::device::GemmUniversalAdapter<GemmKernel>;

// Force the device kernel symbol into the cubin without needing a host main.
auto* _anchor = &cutlass::device_kernel<GemmKernel>;


// ===== COMPILED SASS (sm_100a) =====

	.target	sm_100a

	.elftype	@"ET_EXEC"


//--------------------- .note.nv.tkinfo           --------------------------
	.section	.note.nv.tkinfo,"",@"SHT_NOTE"
	.sectionflags	@"SHF_NOTE_NV_TKINFO"
	.tkinfo
        /*0018*/ 	.word	0x00000002
        /*0030*/ 	.string	""
        /*0030*/ 	.string	"ptxas"
        /*0030*/ 	.string	"Cuda compilation tools, release 13.0, V13.0.88"
        /*0030*/ 	.string	"Build cuda_13.0.r13.0/compiler.36424714_0"
        /*0030*/ 	.string	"-arch sm_100a -m 64 "



//--------------------- .note.nv.cuinfo           --------------------------
	.section	.note.nv.cuinfo,"",@"SHT_NOTE"
	.sectionflags	@"SHF_NOTE_NV_CUINFO"
        /*0018*/ 	.short	0x0002
        /*001a*/ 	.short	0x0064
        /*001c*/ 	.short	0x0082
	.zero		2


//--------------------- .nv.info                  --------------------------
	.section	.nv.info,"",@"SHT_CUDA_INFO"
	.align	4


	//----- nvinfo : EIATTR_REGCOUNT
	.align		4
        /*0000*/ 	.byte	0x04, 0x2f
        /*0002*/ 	.short	(.L_19 - .L_18)
	.align		4
.L_18:
        /*0004*/ 	.word	index@(_ZN7cutlass13device_kernelINS_4gemm6kernel13GemmUniversalIN4cute5tupleIJiiiiEEENS1_10collective13CollectiveMmaINS1_35MainloopSm100TmaUmmaWarpSpecializedILi5ELi2ELi4ENS5_IJNS4_1CILi2EEESB_NSA_ILi1EEEEEEEENS5_IJNSA_ILi64EEENSA_ILi128EEENSA_ILi32EEEEEENS_12float_e4m3_tENS5_IJlSC_lEEESJ_SK_NS4_8TiledMMAINS4_8MMA_AtomIJNS4_10MMA_TraitsINS4_19SM100_MMA_F8F6F4_SSEJSJ_SJ_fSF_SG_NS4_17integral_constantINS4_4UMMA5MajorELSR_0EEESS_NSP_INSQ_7ScaleInELST_0EEESU_EEEEEENS4_6LayoutINS5_IJSC_SC_SC_EEENS5_IJNSA_ILi0EEESZ_SZ_EEEEENS5_IJNS4_10UnderscoreES12_S12_EEEEENS4_23SM90_TMA_LOAD_MULTICASTENS4_14ComposedLayoutINS4_7SwizzleILi1ELi4ELi3EEENS4_18smem_ptr_flag_bitsILi8EEENSX_INS5_IJNSA_ILi8EEESH_EEENS5_IJSH_SC_EEEEEEEvNS4_8identityES15_S1F_vS1G_EENS_8epilogue10collective18CollectiveEpilogueINS1I_23Sm100TmaWarpSpecializedILi2ELi2ELi32ELb0ELb0EEEJSI_NS5_IJNSX_ISF_SC_EES1N_EEESJ_SK_SJ_SK_NS1I_6fusion15FusionCallbacksIS1M_NS1P_17LinearCombinationISJ_fSJ_fLNS_15FloatRoundStyleE2EEESI_S1O_JEEENS4_5SM1004TMEM4LOAD26SM100_TMEM_LOAD_16dp32b32xENS4_13SM90_TMA_LOADENS16_INS17_ILi2ELi4ELi3EEES1A_NSX_INS5_IJS1B_SF_EEENS5_IJSF_SC_EEEEEEENS4_39AutoVectorizingCopyWithAssumedAlignmentILi128EEENS4_14SM90_TMA_STOREES24_S26_S26_EEEvvEEEEvNT_6ParamsE)
        /*0008*/ 	.word	0x00000072


	//----- nvinfo : EIATTR_FRAME_SIZE
	.align		4
.L_19:
        /*000c*/ 	.byte	0x04, 0x11
        /*000e*/ 	.short	(.L_21 - .L_20)
	.align		4
.L_20:
        /*0010*/ 	.word	index@($__internal_2_$__cuda_sm10x_tcgen05_guardrail_trap_unallocated_columns_being_dealloced)
        /*0014*/ 	.word	0x00000000


	//----- nvinfo : EIATTR_FRAME_SIZE
	.align		4
.L_21:
        /*0018*/ 	.byte	0x04, 0x11
        /*001a*/ 	.short	(.L_23 - .L_22)
	.align		4
.L_22:
        /*001c*/ 	.word	index@($__internal_1_$__cuda_sm10x_tcgen05_guardrail_trap_phase_invalid_during_alloc)
        /*0020*/ 	.word	0x00000000


	//----- nvinfo : EIATTR_FRAME_SIZE
	.align		4
.L_23:
        /*0024*/ 	.byte	0x04, 0x11
        /*0026*/ 	.short	(.L_25 - .L_24)
	.align		4
.L_24:
        /*0028*/ 	.word	index@($__internal_0_$__cuda_sm10x_tcgen05_guardrail_trap_col_being_dealloced_not_returned_by_alloc)
        /*002c*/ 	.word	0x00000000


	//----- nvinfo : EIATTR_FRAME_SIZE
	.align		4
.L_25:
        /*0030*/ 	.byte	0x04, 0x11
        /*0032*/ 	.short	(.L_27 - .L_26)
	.align		4
.L_26:
        /*0034*/ 	.word	index@(_ZN7cutlass13device_kernelINS_4gemm6kernel13GemmUniversalIN4cute5tupleIJiiiiEEENS1_10collective13CollectiveMmaINS1_35MainloopSm100TmaUmmaWarpSpecializedILi5ELi2ELi4ENS5_IJNS4_1CILi2EEESB_NSA_ILi1EEEEEEEENS5_IJNSA_ILi64EEENSA_ILi128EEENSA_ILi32EEEEEENS_12float_e4m3_tENS5_IJlSC_lEEESJ_SK_NS4_8TiledMMAINS4_8MMA_AtomIJNS4_10MMA_TraitsINS4_19SM100_MMA_F8F6F4_SSEJSJ_SJ_fSF_SG_NS4_17integral_constantINS4_4UMMA5MajorELSR_0EEESS_NSP_INSQ_7ScaleInELST_0EEESU_EEEEEENS4_6LayoutINS5_IJSC_SC_SC_EEENS5_IJNSA_ILi0EEESZ_SZ_EEEEENS5_IJNS4_10UnderscoreES12_S12_EEEEENS4_23SM90_TMA_LOAD_MULTICASTENS4_14ComposedLayoutINS4_7SwizzleILi1ELi4ELi3EEENS4_18smem_ptr_flag_bitsILi8EEENSX_INS5_IJNSA_ILi8EEESH_EEENS5_IJSH_SC_EEEEEEEvNS4_8identityES15_S1F_vS1G_EENS_8epilogue10collective18CollectiveEpilogueINS1I_23Sm100TmaWarpSpecializedILi2ELi2ELi32ELb0ELb0EEEJSI_NS5_IJNSX_ISF_SC_EES1N_EEESJ_SK_SJ_SK_NS1I_6fusion15FusionCallbacksIS1M_NS1P_17LinearCombinationISJ_fSJ_fLNS_15FloatRoundStyleE2EEESI_S1O_JEEENS4_5SM1004TMEM4LOAD26SM100_TMEM_LOAD_16dp32b32xENS4_13SM90_TMA_LOADENS16_INS17_ILi2ELi4ELi3EEES1A_NSX_INS5_IJS1B_SF_EEENS5_IJSF_SC_EEEEEEENS4_39AutoVectorizingCopyWithAssumedAlignmentILi128EEENS4_14SM90_TMA_STOREES24_S26_S26_EEEvvEEEEvNT_6ParamsE)
        /*0038*/ 	.word	0x00000000


	//----- nvinfo : EIATTR_MIN_STACK_SIZE
	.align		4
.L_27:
        /*003c*/ 	.byte	0x04, 0x12
        /*003e*/ 	.short	(.L_29 - .L_28)
	.align		4
.L_28:
        /*0040*/ 	.word	index@(_ZN7cutlass13device_kernelINS_4gemm6kernel13GemmUniversalIN4cute5tupleIJiiiiEEENS1_10collective13CollectiveMmaINS1_35MainloopSm100TmaUmmaWarpSpecializedILi5ELi2ELi4ENS5_IJNS4_1CILi2EEESB_NSA_ILi1EEEEEEEENS5_IJNSA_ILi64EEENSA_ILi128EEENSA_ILi32EEEEEENS_12float_e4m3_tENS5_IJlSC_lEEESJ_SK_NS4_8TiledMMAINS4_8MMA_AtomIJNS4_10MMA_TraitsINS4_19SM100_MMA_F8F6F4_SSEJSJ_SJ_fSF_SG_NS4_17integral_constantINS4_4UMMA5MajorELSR_0EEESS_NSP_INSQ_7ScaleInELST_0EEESU_EEEEEENS4_6LayoutINS5_IJSC_SC_SC_EEENS5_IJNSA_ILi0EEESZ_SZ_EEEEENS5_IJNS4_10UnderscoreES12_S12_EEEEENS4_23SM90_TMA_LOAD_MULTICASTENS4_14ComposedLayoutINS4_7SwizzleILi1ELi4ELi3EEENS4_18smem_ptr_flag_bitsILi8EEENSX_INS5_IJNSA_ILi8EEESH_EEENS5_IJSH_SC_EEEEEEEvNS4_8identityES15_S1F_vS1G_EENS_8epilogue10collective18CollectiveEpilogueINS1I_23Sm100TmaWarpSpecializedILi2ELi2ELi32ELb0ELb0EEEJSI_NS5_IJNSX_ISF_SC_EES1N_EEESJ_SK_SJ_SK_NS1I_6fusion15FusionCallbacksIS1M_NS1P_17LinearCombinationISJ_fSJ_fLNS_15FloatRoundStyleE2EEESI_S1O_JEEENS4_5SM1004TMEM4LOAD26SM100_TMEM_LOAD_16dp32b32xENS4_13SM90_TMA_LOADENS16_INS17_ILi2ELi4ELi3EEES1A_NSX_INS5_IJS1B_SF_EEENS5_IJSF_SC_EEEEEEENS4_39AutoVectorizingCopyWithAssumedAlignmentILi128EEENS4_14SM90_TMA_STOREES24_S26_S26_EEEvvEEEEvNT_6ParamsE)
        /*0044*/ 	.word	0x00000000
.L_29:


//--------------------- .nv.compat                --------------------------
	.section	.nv.compat,"",@"SHT_CUDA_COMPAT_INFO"
	.align	4
        /*0000*/ 	.byte	0x02, 0x09, 0x01, 0x00, 0x02, 0x02, 0x02, 0x00, 0x02, 0x05, 0x05, 0x00, 0x03, 0x07, 0x01, 0x01
        /*0010*/ 	.byte	0x02, 0x03, 0x01, 0x00, 0x02, 0x06, 0x01, 0x00, 0x04, 0x0b, 0x08, 0x00, 0x09, 0x00, 0x00, 0x00
        /*0020*/ 	.byte	0x00, 0x00, 0x00, 0x00


//--------------------- .nv.info._ZN7cutlass13device_kernelINS_4gemm6kernel13GemmUniversalIN4cute5tupleIJiiiiEEENS1_10collective13CollectiveMmaINS1_35MainloopSm100TmaUmmaWarpSpecializedILi5ELi2ELi4ENS5_IJNS4_1CILi2EEESB_NSA_ILi1EEEEEEEENS5_IJNSA_ILi64EEENSA_ILi128EEENSA_ILi32EEEEEENS_12float_e4m3_tENS5_IJlSC_lEEESJ_SK_NS4_8TiledMMAINS4_8MMA_AtomIJNS4_10MMA_TraitsINS4_19SM100_MMA_F8F6F4_SSEJSJ_SJ_fSF_SG_NS4_17integral_constantINS4_4UMMA5MajorELSR_0EEESS_NSP_INSQ_7ScaleInELST_0EEESU_EEEEEENS4_6LayoutINS5_IJSC_SC_SC_EEENS5_IJNSA_ILi0EEESZ_SZ_EEEEENS5_IJNS4_10UnderscoreES12_S12_EEEEENS4_23SM90_TMA_LOAD_MULTICASTENS4_14ComposedLayoutINS4_7SwizzleILi1ELi4ELi3EEENS4_18smem_ptr_flag_bitsILi8EEENSX_INS5_IJNSA_ILi8EEESH_EEENS5_IJSH_SC_EEEEEEEvNS4_8identityES15_S1F_vS1G_EENS_8epilogue10collective18CollectiveEpilogueINS1I_23Sm100TmaWarpSpecializedILi2ELi2ELi32ELb0ELb0EEEJSI_NS5_IJNSX_ISF_SC_EES1N_EEESJ_SK_SJ_SK_NS1I_6fusion15FusionCallbacksIS1M_NS1P_17LinearCombinationISJ_fSJ_fLNS_15FloatRoundStyleE2EEESI_S1O_JEEENS4_5SM1004TMEM4LOAD26SM100_TMEM_LOAD_16dp32b32xENS4_13SM90_TMA_LOADENS16_INS17_ILi2ELi4ELi3EEES1A_NSX_INS5_IJS1B_SF_EEENS5_IJSF_SC_EEEEEEENS4_39AutoVectorizingCopyWithAssumedAlignmentILi128EEENS4_14SM90_TMA_STOREES24_S26_S26_EEEvvEEEEvNT_6ParamsE --------------------------
	.section	.nv.info._ZN7cutlass13device_kernelINS_4gemm6kernel13GemmUniversalIN4cute5tupleIJiiiiEEENS1_10collective13CollectiveMmaINS1_35MainloopSm100TmaUmmaWarpSpecializedILi5ELi2ELi4ENS5_IJNS4_1CILi2EEESB_NSA_ILi1EEEEEEEENS5_IJNSA_ILi64EEENSA_ILi128EEENSA_ILi32EEEEEENS_12float_e4m3_tENS5_IJlSC_lEEESJ_SK_NS4_8TiledMMAINS4_8MMA_AtomIJNS4_10MMA_TraitsINS4_19SM100_MMA_F8F6F4_SSEJSJ_SJ_fSF_SG_NS4_17integral_constantINS4_4UMMA5MajorELSR_0EEESS_NSP_INSQ_7ScaleInELST_0EEESU_EEEEEENS4_6LayoutINS5_IJSC_SC_SC_EEENS5_IJNSA_ILi0EEESZ_SZ_EEEEENS5_IJNS4_10UnderscoreES12_S12_EEEEENS4_23SM90_TMA_LOAD_MULTICASTENS4_14ComposedLayoutINS4_7SwizzleILi1ELi4ELi3EEENS4_18smem_ptr_flag_bitsILi8EEENSX_INS5_IJNSA_ILi8EEESH_EEENS5_IJSH_SC_EEEEEEEvNS4_8identityES15_S1F_vS1G_EENS_8epilogue10collective18CollectiveEpilogueINS1I_23Sm100TmaWarpSpecializedILi2ELi2ELi32ELb0ELb0EEEJSI_NS5_IJNSX_ISF_SC_EES1N_EEESJ_SK_SJ_SK_NS1I_6fusion15FusionCallbacksIS1M_NS1P_17LinearCombinationISJ_fSJ_fLNS_15FloatRoundStyleE2EEESI_S1O_JEEENS4_5SM1004TMEM4LOAD26SM100_TMEM_LOAD_16dp32b32xENS4_13SM90_TMA_LOADENS16_INS17_ILi2ELi4ELi3EEES1A_NSX_INS5_IJS1B_SF_EEENS5_IJSF_SC_EEEEEEENS4_39AutoVectorizingCopyWithAssumedAlignmentILi128EEENS4_14SM90_TMA_STOREES24_S26_S26_EEEvvEEEEvNT_6ParamsE,"",@"SHT_CUDA_INFO"
	.sectionflags	@""
	.align	4


	//----- nvinfo : EIATTR_CUDA_API_VERSION
	.align		4
        /*0000*/ 	.byte	0x04, 0x37
        /*0002*/ 	.short	(.L_31 - .L_30)
.L_30:
        /*0004*/ 	.word	0x00000082


	//----- nvinfo : EIATTR_KPARAM_INFO
	.align		4
.L_31:
        /*0008*/ 	.byte	0x04, 0x17
        /*000a*/ 	.short	(.L_33 - .L_32)
.L_32:
        /*000c*/ 	.word	0x00000000
        /*0010*/ 	.short	0x0000
        /*0012*/ 	.short	0x0000
        /*0014*/ 	.byte	0x00, 0xf0, 0x01, 0x20


	//----- nvinfo : EIATTR_AT_ENTRY_FRAGMENTS
	.align		4
.L_33:
        /*0018*/ 	.byte	0x04, 0x4f
        /*001a*/ 	.short	(.L_35 - .L_34)


	//   ....[0]....
.L_34:
        /*001c*/ 	.word	0x00000006


	//----- nvinfo : EIATTR_RESERVED_SMEM_USED
	.align		4
.L_35:
        /*0020*/ 	.byte	0x01, 0x41
	.zero		2


	//----- nvinfo : EIATTR_SPARSE_MMA_MASK
	.align		4
        /*0024*/ 	.byte	0x03, 0x50
        /*0026*/ 	.short	0x0000


	//----- nvinfo : EIATTR_TCGEN05_1CTA_USED
	.align		4
        /*0028*/ 	.byte	0x01, 0x51
	.zero		2


	//----- nvinfo : EIATTR_MAXREG_COUNT
	.align		4
        /*002c*/ 	.byte	0x03, 0x1b
        /*002e*/ 	.short	0x00ff


	//----- nvinfo : EIATTR_NUM_BARRIERS
	.align		4
        /*0030*/ 	.byte	0x02, 0x4c
        /*0032*/ 	.byte	0x07
	.zero		1


	//----- nvinfo : EIATTR_EXTERNS
	.align		4
        /*0034*/ 	.byte	0x04, 0x0f
        /*0036*/ 	.short	(.L_37 - .L_36)


	//   ....[0]....
	.align		4
.L_36:
        /*0038*/ 	.word	index@(__assertfail)


	//----- nvinfo : EIATTR_MERCURY_ISA_VERSION
	.align		4
.L_37:
        /*003c*/ 	.byte	0x03, 0x5f
        /*003e*/ 	.short	0x0101


	//----- nvinfo : EIATTR_INT_WARP_WIDE_INSTR_OFFSETS
	.align		4
        /*0040*/ 	.byte	0x04, 0x31
        /*0042*/ 	.short	(.L_39 - .L_38)


	//   ....[0]....
.L_38:
        /*0044*/ 	.word	0x00003d50


	//   ....[1]....
        /*0048*/ 	.word	0x00003d70


	//   ....[2]....
        /*004c*/ 	.word	0x00003da0


	//   ....[3]....
        /*0050*/ 	.word	0x000048e0


	//   ....[4]....
        /*0054*/ 	.word	0x00004950


	//   ....[5]....
        /*0058*/ 	.word	0x00004a20


	//   ....[6]....
        /*005c*/ 	.word	0x00004ad0


	//----- nvinfo : EIATTR_COOP_GROUP_MASK_REGIDS
	.align		4
.L_39:
        /*0060*/ 	.byte	0x04, 0x29
        /*0062*/ 	.short	(.L_41 - .L_40)


	//   ....[0]....
.L_40:
        /*0064*/ 	.word	0xffffffff


	//   ....[1]....
        /*0068*/ 	.word	0xffffffff


	//   ....[2]....
        /*006c*/ 	.word	0xffffffff


	//   ....[3]....
        /*0070*/ 	.word	0xffffffff


	//   ....[4]....
        /*0074*/ 	.word	0xffffffff


	//   ....[5]....
        /*0078*/ 	.word	0xffffffff


	//   ....[6]....
        /*007c*/ 	.word	0xffffffff


	//   ....[7]....
        /*0080*/ 	.word	0xffffffff


	//   ....[8]....
        /*0084*/ 	.word	0xffffffff


	//   ....[9]....
        /*0088*/ 	.word	0xffffffff


	//   ....[10]....
        /*008c*/ 	.word	0xffffffff


	//   ....[11]....
        /*0090*/ 	.word	0xffffffff


	//   ....[12]....
        /*0094*/ 	.word	0xffffffff


	//   ....[13]....
        /*0098*/ 	.word	0xffffffff


	//----- nvinfo : EIATTR_COOP_GROUP_INSTR_OFFSETS
	.align		4
.L_41:
        /*009c*/ 	.byte	0x04, 0x28
        /*009e*/ 	.short	(.L_43 - .L_42)


	//   ....[0]....
.L_42:
        /*00a0*/ 	.word	0x00000080


	//   ....[1]....
        /*00a4*/ 	.word	0x000004f0


	//   ....[2]....
        /*00a8*/ 	.word	0x000006c0


	//   ....[3]....
        /*00ac*/ 	.word	0x00000820


	//   ....[4]....
        /*00b0*/ 	.word	0x00000920


	//   ....[5]....
        /*00b4*/ 	.word	0x00000a90


	//   ....[6]....
        /*00b8*/ 	.word	0x00000c30


	//   ....[7]....
        /*00bc*/ 	.word	0x00000de0


	//   ....[8]....
        /*00c0*/ 	.word	0x00002130


	//   ....[9]....
        /*00c4*/ 	.word	0x00003090


	//   ....[10]....
        /*00c8*/ 	.word	0x000032a0


	//   ....[11]....
        /*00cc*/ 	.word	0x000032d0


	//   ....[12]....
        /*00d0*/ 	.word	0x00003c30


	//   ....[13]....
        /*00d4*/ 	.word	0x00003e60


	//----- nvinfo : EIATTR_VRC_CTA_INIT_COUNT
	.align		4
.L_43:
        /*00d8*/ 	.byte	0x02, 0x4a
        /*00da*/ 	.byte	0x80
	.zero		1


	//----- nvinfo : EIATTR_SYSCALL_OFFSETS
	.align		4
        /*00dc*/ 	.byte	0x04, 0x46
        /*00de*/ 	.short	(.L_45 - .L_44)


	//   ....[0]....
.L_44:
        /*00e0*/ 	.word	0x000056e0


	//   ....[1]....
        /*00e4*/ 	.word	0x00005820


	//   ....[2]....
        /*00e8*/ 	.word	0x00006050


	//   ....[3]....
        /*00ec*/ 	.word	0x00006de0


	//----- nvinfo : EIATTR_MBARRIER_INSTR_OFFSETS
	.align		4
.L_45:
        /*00f0*/ 	.byte	0x04, 0x39
        /*00f2*/ 	.short	(.L_47 - .L_46)


	//   ....[0]....
.L_46:
        /*00f4*/ 	.word	0x00000610
        /*00f8*/ 	.word	0x000000ff
        /*00fc*/ 	.word	0x00000000
        /*0100*/ 	.short	0x0100
        /*0102*/ 	.byte	0x04
	.zero		1


	//   ....[1]....
        /*0104*/ 	.word	0x00000620
        /*0108*/ 	.word	0x000000ff
        /*010c*/ 	.word	0x00000028
        /*0110*/ 	.short	0x0100
        /*0112*/ 	.byte	0x04
	.zero		1


	//   ....[2]....
        /*0114*/ 	.word	0x00000630
        /*0118*/ 	.word	0x000000ff
        /*011c*/ 	.word	0x00000008
        /*0120*/ 	.short	0x0100
        /*0122*/ 	.byte	0x04
	.zero		1


	//   ....[3]....
        /*0124*/ 	.word	0x00000640
        /*0128*/ 	.word	0x000000ff
        /*012c*/ 	.word	0x00000030
        /*0130*/ 	.short	0x0100
        /*0132*/ 	.byte	0x04
	.zero		1


	//   ....[4]....
        /*0134*/ 	.word	0x00000650
        /*0138*/ 	.word	0x000000ff
        /*013c*/ 	.word	0x00000010
        /*0140*/ 	.short	0x0100
        /*0142*/ 	.byte	0x04
	.zero		1


	//   ....[5]....
        /*0144*/ 	.word	0x00000660
        /*0148*/ 	.word	0x000000ff
        /*014c*/ 	.word	0x00000038
        /*0150*/ 	.short	0x0100
        /*0152*/ 	.byte	0x04
	.zero		1


	//   ....[6]....
        /*0154*/ 	.word	0x00000670
        /*0158*/ 	.word	0x000000ff
        /*015c*/ 	.word	0x00000018
        /*0160*/ 	.short	0x0100
        /*0162*/ 	.byte	0x04
	.zero		1


	//   ....[7]....
        /*0164*/ 	.word	0x00000680
        /*0168*/ 	.word	0x000000ff
        /*016c*/ 	.word	0x00000040
        /*0170*/ 	.short	0x0100
        /*0172*/ 	.byte	0x04
	.zero		1


	//   ....[8]....
        /*0174*/ 	.word	0x00000690
        /*0178*/ 	.word	0x000000ff
        /*017c*/ 	.word	0x00000020
        /*0180*/ 	.short	0x0100
        /*0182*/ 	.byte	0x04
	.zero		1


	//   ....[9]....
        /*0184*/ 	.word	0x000006a0
        /*0188*/ 	.word	0x000000ff
        /*018c*/ 	.word	0x00000048
        /*0190*/ 	.short	0x0100
        /*0192*/ 	.byte	0x04
	.zero		1


	//   ....[10]....
        /*0194*/ 	.word	0x000007d0
        /*0198*/ 	.word	0x000000ff
        /*019c*/ 	.word	0x00000050
        /*01a0*/ 	.short	0x0100
        /*01a2*/ 	.byte	0x04
	.zero		1


	//   ....[11]....
        /*01a4*/ 	.word	0x000007e0
        /*01a8*/ 	.word	0x000000ff
        /*01ac*/ 	.word	0x00000060
        /*01b0*/ 	.short	0x0100
        /*01b2*/ 	.byte	0x04
	.zero		1


	//   ....[12]....
        /*01b4*/ 	.word	0x000007f0
        /*01b8*/ 	.word	0x000000ff
        /*01bc*/ 	.word	0x00000058
        /*01c0*/ 	.short	0x0100
        /*01c2*/ 	.byte	0x04
	.zero		1


	//   ....[13]....
        /*01c4*/ 	.word	0x00000800
        /*01c8*/ 	.word	0x000000ff
        /*01cc*/ 	.word	0x00000068
        /*01d0*/ 	.short	0x0100
        /*01d2*/ 	.byte	0x04
	.zero		1


	//   ....[14]....
        /*01d4*/ 	.word	0x000008f0
        /*01d8*/ 	.word	0x000000ff
        /*01dc*/ 	.word	0x00000070
        /*01e0*/ 	.short	0x0100
        /*01e2*/ 	.byte	0x06
	.zero		1


	//   ....[15]....
        /*01e4*/ 	.word	0x00000900
        /*01e8*/ 	.word	0x000000ff
        /*01ec*/ 	.word	0x00000078
        /*01f0*/ 	.short	0x0100
        /*01f2*/ 	.byte	0x06
	.zero		1


	//   ....[16]....
        /*01f4*/ 	.word	0x00000a40
        /*01f8*/ 	.word	0x000000ff
        /*01fc*/ 	.word	0x00000080
        /*0200*/ 	.short	0x0100
        /*0202*/ 	.byte	0x06
	.zero		1


	//   ....[17]....
        /*0204*/ 	.word	0x00000a50
        /*0208*/ 	.word	0x000000ff
        /*020c*/ 	.word	0x00000090
        /*0210*/ 	.short	0x0100
        /*0212*/ 	.byte	0x06
	.zero		1


	//   ....[18]....
        /*0214*/ 	.word	0x00000a60
        /*0218*/ 	.word	0x000000ff
        /*021c*/ 	.word	0x00000088
        /*0220*/ 	.short	0x0100
        /*0222*/ 	.byte	0x06
	.zero		1


	//   ....[19]....
        /*0224*/ 	.word	0x00000a70
        /*0228*/ 	.word	0x000000ff
        /*022c*/ 	.word	0x00000098
        /*0230*/ 	.short	0x0100
        /*0232*/ 	.byte	0x06
	.zero		1


	//   ....[20]....
        /*0234*/ 	.word	0x00000ba0
        /*0238*/ 	.word	0x000000ff
        /*023c*/ 	.word	0x000000a0
        /*0240*/ 	.short	0x0100
        /*0242*/ 	.byte	0x04
	.zero		1


	//   ....[21]....
        /*0244*/ 	.word	0x00000bb0
        /*0248*/ 	.word	0x000000ff
        /*024c*/ 	.word	0x000000c0
        /*0250*/ 	.short	0x0100
        /*0252*/ 	.byte	0x04
	.zero		1


	//   ....[22]....
        /*0254*/ 	.word	0x00000bc0
        /*0258*/ 	.word	0x000000ff
        /*025c*/ 	.word	0x000000a8
        /*0260*/ 	.short	0x0100
        /*0262*/ 	.byte	0x04
	.zero		1


	//   ....[23]....
        /*0264*/ 	.word	0x00000bd0
        /*0268*/ 	.word	0x000000ff
        /*026c*/ 	.word	0x000000c8
        /*0270*/ 	.short	0x0100
        /*0272*/ 	.byte	0x04
	.zero		1


	//   ....[24]....
        /*0274*/ 	.word	0x00000be0
        /*0278*/ 	.word	0x000000ff
        /*027c*/ 	.word	0x000000b0
        /*0280*/ 	.short	0x0100
        /*0282*/ 	.byte	0x04
	.zero		1


	//   ....[25]....
        /*0284*/ 	.word	0x00000bf0
        /*0288*/ 	.word	0x000000ff
        /*028c*/ 	.word	0x000000d0
        /*0290*/ 	.short	0x0100
        /*0292*/ 	.byte	0x04
	.zero		1


	//   ....[26]....
        /*0294*/ 	.word	0x00000c00
        /*0298*/ 	.word	0x000000ff
        /*029c*/ 	.word	0x000000b8
        /*02a0*/ 	.short	0x0100
        /*02a2*/ 	.byte	0x04
	.zero		1


	//   ....[27]....
        /*02a4*/ 	.word	0x00000c10
        /*02a8*/ 	.word	0x000000ff
        /*02ac*/ 	.word	0x000000d8
        /*02b0*/ 	.short	0x0100
        /*02b2*/ 	.byte	0x04
	.zero		1


	//   ....[28]....
        /*02b4*/ 	.word	0x00000d00
        /*02b8*/ 	.word	0x000000ff
        /*02bc*/ 	.word	0x000000e0
        /*02c0*/ 	.short	0x0100
        /*02c2*/ 	.byte	0x04
	.zero		1


	//   ....[29]....
        /*02c4*/ 	.word	0x00000d10
        /*02c8*/ 	.word	0x000000ff
        /*02cc*/ 	.word	0x000000f0
        /*02d0*/ 	.short	0x0100
        /*02d2*/ 	.byte	0x04
	.zero		1


	//   ....[30]....
        /*02d4*/ 	.word	0x00000d20
        /*02d8*/ 	.word	0x000000ff
        /*02dc*/ 	.word	0x000000e8
        /*02e0*/ 	.short	0x0100
        /*02e2*/ 	.byte	0x04
	.zero		1


	//   ....[31]....
        /*02e4*/ 	.word	0x00000d30
        /*02e8*/ 	.word	0x000000ff
        /*02ec*/ 	.word	0x000000f8
        /*02f0*/ 	.short	0x0100
        /*02f2*/ 	.byte	0x04
	.zero		1


	//   ....[32]....
        /*02f4*/ 	.word	0x000019c0
        /*02f8*/ 	.word	0x00000000
        /*02fc*/ 	.word	0x000000f0
        /*0300*/ 	.short	0x010a
        /*0302*/ 	.byte	0xff
	.zero		1


	//   ....[33]....
        /*0304*/ 	.word	0x000019e0
        /*0308*/ 	.word	0x00000000
        /*030c*/ 	.word	0x000000e0
        /*0310*/ 	.short	0x0101
        /*0312*/ 	.byte	0xff
	.zero		1


	//   ....[34]....
        /*0314*/ 	.word	0x00001aa0
        /*0318*/ 	.word	0x000000ff
        /*031c*/ 	.word	0x00000028
        /*0320*/ 	.short	0x010a
        /*0322*/ 	.byte	0x04
	.zero		1


	//   ....[35]....
        /*0324*/ 	.word	0x00001b30
        /*0328*/ 	.word	0x000000ff
        /*032c*/ 	.word	0x00000028
        /*0330*/ 	.short	0x010a
        /*0332*/ 	.byte	0x21
	.zero		1


	//   ....[36]....
        /*0334*/ 	.word	0x00001cc0
        /*0338*/ 	.word	0x000000ff
        /*033c*/ 	.word	0x00000028
        /*0340*/ 	.short	0x010a
        /*0342*/ 	.byte	0x05
	.zero		1


	//   ....[37]....
        /*0344*/ 	.word	0x00001df0
        /*0348*/ 	.word	0x000000ff
        /*034c*/ 	.word	0x00000078
        /*0350*/ 	.short	0x0101
        /*0352*/ 	.byte	0x15
	.zero		1


	//   ....[38]....
        /*0354*/ 	.word	0x00001e10
        /*0358*/ 	.word	0x000000ff
        /*035c*/ 	.word	0x00000028
        /*0360*/ 	.short	0x010a
        /*0362*/ 	.byte	0x04
	.zero		1


	//   ....[39]....
        /*0364*/ 	.word	0x00001e90
        /*0368*/ 	.word	0x000000ff
        /*036c*/ 	.word	0x00000028
        /*0370*/ 	.short	0x010a
        /*0372*/ 	.byte	0x11
	.zero		1


	//   ....[40]....
        /*0374*/ 	.word	0x00002020
        /*0378*/ 	.word	0x000000ff
        /*037c*/ 	.word	0x00000028
        /*0380*/ 	.short	0x010a
        /*0382*/ 	.byte	0x05
	.zero		1


	//   ....[41]....
        /*0384*/ 	.word	0x00002160
        /*0388*/ 	.word	0x00000003
        /*038c*/ 	.word	0x00000080
        /*0390*/ 	.short	0x010a
        /*0392*/ 	.byte	0xff
	.zero		1


	//   ....[42]....
        /*0394*/ 	.word	0x000022b0
        /*0398*/ 	.word	0x00000000
        /*039c*/ 	.word	0x00000000
        /*03a0*/ 	.short	0x0101
        /*03a2*/ 	.byte	0xff
	.zero		1


	//   ....[43]....
        /*03a4*/ 	.word	0x00002850
        /*03a8*/ 	.word	0x000000ff
        /*03ac*/ 	.word	0x00000000
        /*03b0*/ 	.short	0x010a
        /*03b2*/ 	.byte	0x04
	.zero		1


	//   ....[44]....
        /*03b4*/ 	.word	0x000028e0
        /*03b8*/ 	.word	0x000000ff
        /*03bc*/ 	.word	0x00000000
        /*03c0*/ 	.short	0x010a
        /*03c2*/ 	.byte	0x05
	.zero		1


	//   ....[45]....
        /*03c4*/ 	.word	0x00002970
        /*03c8*/ 	.word	0x000000ff
        /*03cc*/ 	.word	0x00000000
        /*03d0*/ 	.short	0x010a
        /*03d2*/ 	.byte	0x05
	.zero		1


	//   ....[46]....
        /*03d4*/ 	.word	0x00002a00
        /*03d8*/ 	.word	0x000000ff
        /*03dc*/ 	.word	0x00000000
        /*03e0*/ 	.short	0x010a
        /*03e2*/ 	.byte	0x05
	.zero		1


	//   ....[47]....
        /*03e4*/ 	.word	0x00002aa0
        /*03e8*/ 	.word	0x00000000
        /*03ec*/ 	.word	0x00000000
        /*03f0*/ 	.short	0x010a
        /*03f2*/ 	.byte	0xff
	.zero		1


	//   ....[48]....
        /*03f4*/ 	.word	0x00002be0
        /*03f8*/ 	.word	0x00000002
        /*03fc*/ 	.word	0x000000e0
        /*0400*/ 	.short	0x010a
        /*0402*/ 	.byte	0xff
	.zero		1


	//   ....[49]....
        /*0404*/ 	.word	0x00002c40
        /*0408*/ 	.word	0x00000004
        /*040c*/ 	.word	0x00000000
        /*0410*/ 	.short	0x0101
        /*0412*/ 	.byte	0xff
	.zero		1


	//   ....[50]....
        /*0414*/ 	.word	0x00002c60
        /*0418*/ 	.word	0x000000ff
        /*041c*/ 	.word	0x00000090
        /*0420*/ 	.short	0x010a
        /*0422*/ 	.byte	0x04
	.zero		1


	//   ....[51]....
        /*0424*/ 	.word	0x00002d80
        /*0428*/ 	.word	0x00000002
        /*042c*/ 	.word	0x00000080
        /*0430*/ 	.short	0x010a
        /*0432*/ 	.byte	0xff
	.zero		1


	//   ....[52]....
        /*0434*/ 	.word	0x00002e90
        /*0438*/ 	.word	0x00000002
        /*043c*/ 	.word	0x00000000
        /*0440*/ 	.short	0x0101
        /*0442*/ 	.byte	0xff
	.zero		1


	//   ....[53]....
        /*0444*/ 	.word	0x00002f20
        /*0448*/ 	.word	0x000000ff
        /*044c*/ 	.word	0x00000090
        /*0450*/ 	.short	0x0106
        /*0452*/ 	.byte	0x04
	.zero		1


	//   ....[54]....
        /*0454*/ 	.word	0x00002f40
        /*0458*/ 	.word	0x000000ff
        /*045c*/ 	.word	0x00000090
        /*0460*/ 	.short	0x010a
        /*0462*/ 	.byte	0x04
	.zero		1


	//   ....[55]....
        /*0464*/ 	.word	0x00002fd0
        /*0468*/ 	.word	0x000000ff
        /*046c*/ 	.word	0x00000090
        /*0470*/ 	.short	0x0106
        /*0472*/ 	.byte	0x07
	.zero		1


	//   ....[56]....
        /*0474*/ 	.word	0x00003010
        /*0478*/ 	.word	0x00000000
        /*047c*/ 	.word	0x00000090
        /*0480*/ 	.short	0x010a
        /*0482*/ 	.byte	0xff
	.zero		1


	//   ....[57]....
        /*0484*/ 	.word	0x00003510
        /*0488*/ 	.word	0x00000000
        /*048c*/ 	.word	0x00000080
        /*0490*/ 	.short	0x010a
        /*0492*/ 	.byte	0xff
	.zero		1


	//   ....[58]....
        /*0494*/ 	.word	0x00003610
        /*0498*/ 	.word	0x00000003
        /*049c*/ 	.word	0x00000000
        /*04a0*/ 	.short	0x0101
        /*04a2*/ 	.byte	0xff
	.zero		1


	//   ....[59]....
        /*04a4*/ 	.word	0x00003620
        /*04a8*/ 	.word	0x000000ff
        /*04ac*/ 	.word	0x00000000
        /*04b0*/ 	.short	0x010a
        /*04b2*/ 	.byte	0x04
	.zero		1


	//   ....[60]....
        /*04b4*/ 	.word	0x00003640
        /*04b8*/ 	.word	0x000000ff
        /*04bc*/ 	.word	0x000000c0
        /*04c0*/ 	.short	0x010a
        /*04c2*/ 	.byte	0x13
	.zero		1


	//   ....[61]....
        /*04c4*/ 	.word	0x00003780
        /*04c8*/ 	.word	0x000000ff
        /*04cc*/ 	.word	0x00000000
        /*04d0*/ 	.short	0x010a
        /*04d2*/ 	.byte	0x06
	.zero		1


	//   ....[62]....
        /*04d4*/ 	.word	0x00003880
        /*04d8*/ 	.word	0x000000ff
        /*04dc*/ 	.word	0x00000000
        /*04e0*/ 	.short	0x010a
        /*04e2*/ 	.byte	0x04
	.zero		1


	//   ....[63]....
        /*04e4*/ 	.word	0x00003a60
        /*04e8*/ 	.word	0x000000ff
        /*04ec*/ 	.word	0x00000000
        /*04f0*/ 	.short	0x010a
        /*04f2*/ 	.byte	0x04
	.zero		1


	//   ....[64]....
        /*04f4*/ 	.word	0x00003af0
        /*04f8*/ 	.word	0x000000ff
        /*04fc*/ 	.word	0x00000000
        /*0500*/ 	.short	0x010a
        /*0502*/ 	.byte	0x05
	.zero		1


	//   ....[65]....
        /*0504*/ 	.word	0x00003b80
        /*0508*/ 	.word	0x000000ff
        /*050c*/ 	.word	0x00000000
        /*0510*/ 	.short	0x010a
        /*0512*/ 	.byte	0x05
	.zero		1


	//   ....[66]....
        /*0514*/ 	.word	0x00003c10
        /*0518*/ 	.word	0x000000ff
        /*051c*/ 	.word	0x00000000
        /*0520*/ 	.short	0x010a
        /*0522*/ 	.byte	0x04
	.zero		1


	//   ....[67]....
        /*0524*/ 	.word	0x000040e0
        /*0528*/ 	.word	0x0000000c
        /*052c*/ 	.word	0x00000080
        /*0530*/ 	.short	0x010a
        /*0532*/ 	.byte	0xff
	.zero		1


	//   ....[68]....
        /*0534*/ 	.word	0x00004250
        /*0538*/ 	.word	0x00000000
        /*053c*/ 	.word	0x00000000
        /*0540*/ 	.short	0x0101
        /*0542*/ 	.byte	0xff
	.zero		1


	//   ....[69]....
        /*0544*/ 	.word	0x000046e0
        /*0548*/ 	.word	0x000000ff
        /*054c*/ 	.word	0x00000078
        /*0550*/ 	.short	0x010a
        /*0552*/ 	.byte	0x15
	.zero		1


	//   ....[70]....
        /*0554*/ 	.word	0x00004860
        /*0558*/ 	.word	0x000000ff
        /*055c*/ 	.word	0x00000060
        /*0560*/ 	.short	0x010a
        /*0562*/ 	.byte	0x15
	.zero		1


	//   ....[71]....
        /*0564*/ 	.word	0x000049d0
        /*0568*/ 	.word	0x000000ff
        /*056c*/ 	.word	0x00000050
        /*0570*/ 	.short	0x010b
        /*0572*/ 	.byte	0x15
	.zero		1


	//   ....[72]....
        /*0574*/ 	.word	0x000049e0
        /*0578*/ 	.word	0x000000ff
        /*057c*/ 	.word	0x00000000
        /*0580*/ 	.short	0x0101
        /*0582*/ 	.byte	0x22
	.zero		1


	//   ....[73]....
        /*0584*/ 	.word	0x000049f0
        /*0588*/ 	.word	0x000000ff
        /*058c*/ 	.word	0x00000068
        /*0590*/ 	.short	0x010a
        /*0592*/ 	.byte	0x15
	.zero		1


	//   ....[74]....
        /*0594*/ 	.word	0x00004bd0
        /*0598*/ 	.word	0x000000ff
        /*059c*/ 	.word	0x00000058
        /*05a0*/ 	.short	0x010b
        /*05a2*/ 	.byte	0x15
	.zero		1


	//   ....[75]....
        /*05a4*/ 	.word	0x00004be0
        /*05a8*/ 	.word	0x000000ff
        /*05ac*/ 	.word	0x00000000
        /*05b0*/ 	.short	0x0101
        /*05b2*/ 	.byte	0x21
	.zero		1


	//   ....[76]....
        /*05b4*/ 	.word	0x00004c10
        /*05b8*/ 	.word	0x000000ff
        /*05bc*/ 	.word	0x00000060
        /*05c0*/ 	.short	0x010a
        /*05c2*/ 	.byte	0x15
	.zero		1


	//   ....[77]....
        /*05c4*/ 	.word	0x00004c50
        /*05c8*/ 	.word	0x00000000
        /*05cc*/ 	.word	0x00000068
        /*05d0*/ 	.short	0x010a
        /*05d2*/ 	.byte	0xff
	.zero		1


	//   ....[78]....
        /*05d4*/ 	.word	0x00004f80
        /*05d8*/ 	.word	0x00000003
        /*05dc*/ 	.word	0x00000080
        /*05e0*/ 	.short	0x010a
        /*05e2*/ 	.byte	0xff
	.zero		1


	//   ....[79]....
        /*05e4*/ 	.word	0x00005100
        /*05e8*/ 	.word	0x00000000
        /*05ec*/ 	.word	0x00000000
        /*05f0*/ 	.short	0x0101
        /*05f2*/ 	.byte	0xff
	.zero		1


	//   ....[80]....
        /*05f4*/ 	.word	0x00005c40
        /*05f8*/ 	.word	0x00000002
        /*05fc*/ 	.word	0x00000050
        /*0600*/ 	.short	0x010a
        /*0602*/ 	.byte	0xff
	.zero		1


	//   ....[81]....
        /*0604*/ 	.word	0x00005cb0
        /*0608*/ 	.word	0x00000064
        /*060c*/ 	.word	0x000000a0
        /*0610*/ 	.short	0x010a
        /*0612*/ 	.byte	0xff
	.zero		1


	//   ....[82]....
        /*0614*/ 	.word	0x00005da0
        /*0618*/ 	.word	0x00000002
        /*061c*/ 	.word	0x00000050
        /*0620*/ 	.short	0x010a
        /*0622*/ 	.byte	0xff
	.zero		1


	//   ....[83]....
        /*0624*/ 	.word	0x00005eb0
        /*0628*/ 	.word	0x00000000
        /*062c*/ 	.word	0x00000000
        /*0630*/ 	.short	0x0101
        /*0632*/ 	.byte	0xff
	.zero		1


	//   ....[84]....
        /*0634*/ 	.word	0x00005f30
        /*0638*/ 	.word	0x00000064
        /*063c*/ 	.word	0x000000a0
        /*0640*/ 	.short	0x010a
        /*0642*/ 	.byte	0xff
	.zero		1


	//   ....[85]....
        /*0644*/ 	.word	0x00006a80
        /*0648*/ 	.word	0x0000006d
        /*064c*/ 	.word	0x00000050
        /*0650*/ 	.short	0x010a
        /*0652*/ 	.byte	0xff
	.zero		1


	//   ....[86]....
        /*0654*/ 	.word	0x00006b50
        /*0658*/ 	.word	0x0000006d
        /*065c*/ 	.word	0x00000050
        /*0660*/ 	.short	0x010a
        /*0662*/ 	.byte	0xff
	.zero		1


	//   ....[87]....
        /*0664*/ 	.word	0x00006c60
        /*0668*/ 	.word	0x00000000
        /*066c*/ 	.word	0x00000000
        /*0670*/ 	.short	0x0101
        /*0672*/ 	.byte	0xff
	.zero		1


	//   ....[88]....
        /*0674*/ 	.word	0x000070f0
        /*0678*/ 	.word	0x000000ff
        /*067c*/ 	.word	0x00000000
        /*0680*/ 	.short	0x0101
        /*0682*/ 	.byte	0x04
	.zero		1


	//   ....[89]....
        /*0684*/ 	.word	0x00007900
        /*0688*/ 	.word	0x00000000
        /*068c*/ 	.word	0x000000f0
        /*0690*/ 	.short	0x010a
        /*0692*/ 	.byte	0xff
	.zero		1


	//   ....[90]....
        /*0694*/ 	.word	0x00007960
        /*0698*/ 	.word	0x00000000
        /*069c*/ 	.word	0x00000028
        /*06a0*/ 	.short	0x010a
        /*06a2*/ 	.byte	0xff
	.zero		1


	//   ....[91]....
        /*06a4*/ 	.word	0x000079c0
        /*06a8*/ 	.word	0x00000000
        /*06ac*/ 	.word	0x00000028
        /*06b0*/ 	.short	0x010a
        /*06b2*/ 	.byte	0xff
	.zero		1


	//   ....[92]....
        /*06b4*/ 	.word	0x00007a10
        /*06b8*/ 	.word	0x00000003
        /*06bc*/ 	.word	0x00000080
        /*06c0*/ 	.short	0x010a
        /*06c2*/ 	.byte	0xff
	.zero		1


	//   ....[93]....
        /*06c4*/ 	.word	0x00007a70
        /*06c8*/ 	.word	0x00000000
        /*06cc*/ 	.word	0x00000000
        /*06d0*/ 	.short	0x010a
        /*06d2*/ 	.byte	0xff
	.zero		1


	//   ....[94]....
        /*06d4*/ 	.word	0x00007ad0
        /*06d8*/ 	.word	0x00000000
        /*06dc*/ 	.word	0x00000000
        /*06e0*/ 	.short	0x010a
        /*06e2*/ 	.byte	0xff
	.zero		1


	//   ....[95]....
        /*06e4*/ 	.word	0x00007b30
        /*06e8*/ 	.word	0x00000000
        /*06ec*/ 	.word	0x00000000
        /*06f0*/ 	.short	0x010a
        /*06f2*/ 	.byte	0xff
	.zero		1


	//   ....[96]....
        /*06f4*/ 	.word	0x00007b90
        /*06f8*/ 	.word	0x00000000
        /*06fc*/ 	.word	0x00000000
        /*0700*/ 	.short	0x010a
        /*0702*/ 	.byte	0xff
	.zero		1


	//   ....[97]....
        /*0704*/ 	.word	0x00007be0
        /*0708*/ 	.word	0x00000002
        /*070c*/ 	.word	0x000000e0
        /*0710*/ 	.short	0x010a
        /*0712*/ 	.byte	0xff
	.zero		1


	//   ....[98]....
        /*0714*/ 	.word	0x00007c40
        /*0718*/ 	.word	0x00000002
        /*071c*/ 	.word	0x00000090
        /*0720*/ 	.short	0x010a
        /*0722*/ 	.byte	0xff
	.zero		1


	//   ....[99]....
        /*0724*/ 	.word	0x00007c90
        /*0728*/ 	.word	0x00000002
        /*072c*/ 	.word	0x00000080
        /*0730*/ 	.short	0x010a
        /*0732*/ 	.byte	0xff
	.zero		1


	//   ....[100]....
        /*0734*/ 	.word	0x00007cf0
        /*0738*/ 	.word	0x00000000
        /*073c*/ 	.word	0x00000090
        /*0740*/ 	.short	0x010a
        /*0742*/ 	.byte	0xff
	.zero		1


	//   ....[101]....
        /*0744*/ 	.word	0x00007d40
        /*0748*/ 	.word	0x00000000
        /*074c*/ 	.word	0x00000080
        /*0750*/ 	.short	0x010a
        /*0752*/ 	.byte	0xff
	.zero		1


	//   ....[102]....
        /*0754*/ 	.word	0x00007da0
        /*0758*/ 	.word	0x00000003
        /*075c*/ 	.word	0x000000c0
        /*0760*/ 	.short	0x010a
        /*0762*/ 	.byte	0xff
	.zero		1


	//   ....[103]....
        /*0764*/ 	.word	0x00007e00
        /*0768*/ 	.word	0x00000000
        /*076c*/ 	.word	0x00000000
        /*0770*/ 	.short	0x010a
        /*0772*/ 	.byte	0xff
	.zero		1


	//   ....[104]....
        /*0774*/ 	.word	0x00007e60
        /*0778*/ 	.word	0x00000000
        /*077c*/ 	.word	0x00000000
        /*0780*/ 	.short	0x010a
        /*0782*/ 	.byte	0xff
	.zero		1


	//   ....[105]....
        /*0784*/ 	.word	0x00007ec0
        /*0788*/ 	.word	0x00000000
        /*078c*/ 	.word	0x00000000
        /*0790*/ 	.short	0x010a
        /*0792*/ 	.byte	0xff
	.zero		1


	//   ....[106]....
        /*0794*/ 	.word	0x00007f20
        /*0798*/ 	.word	0x00000000
        /*079c*/ 	.word	0x00000000
        /*07a0*/ 	.short	0x010a
        /*07a2*/ 	.byte	0xff
	.zero		1


	//   ....[107]....
        /*07a4*/ 	.word	0x00007f80
        /*07a8*/ 	.word	0x00000000
        /*07ac*/ 	.word	0x00000000
        /*07b0*/ 	.short	0x010a
        /*07b2*/ 	.byte	0xff
	.zero		1


	//   ....[108]....
        /*07b4*/ 	.word	0x00007fd0
        /*07b8*/ 	.word	0x0000000c
        /*07bc*/ 	.word	0x00000080
        /*07c0*/ 	.short	0x010a
        /*07c2*/ 	.byte	0xff
	.zero		1


	//   ....[109]....
        /*07c4*/ 	.word	0x00008030
        /*07c8*/ 	.word	0x00000000
        /*07cc*/ 	.word	0x00000078
        /*07d0*/ 	.short	0x010a
        /*07d2*/ 	.byte	0xff
	.zero		1


	//   ....[110]....
        /*07d4*/ 	.word	0x00008090
        /*07d8*/ 	.word	0x00000000
        /*07dc*/ 	.word	0x00000060
        /*07e0*/ 	.short	0x010a
        /*07e2*/ 	.byte	0xff
	.zero		1


	//   ....[111]....
        /*07e4*/ 	.word	0x000080f0
        /*07e8*/ 	.word	0x00000000
        /*07ec*/ 	.word	0x00000068
        /*07f0*/ 	.short	0x010a
        /*07f2*/ 	.byte	0xff
	.zero		1


	//   ....[112]....
        /*07f4*/ 	.word	0x00008150
        /*07f8*/ 	.word	0x00000000
        /*07fc*/ 	.word	0x00000060
        /*0800*/ 	.short	0x010a
        /*0802*/ 	.byte	0xff
	.zero		1


	//   ....[113]....
        /*0804*/ 	.word	0x000081a0
        /*0808*/ 	.word	0x00000003
        /*080c*/ 	.word	0x00000080
        /*0810*/ 	.short	0x010a
        /*0812*/ 	.byte	0xff
	.zero		1


	//   ....[114]....
        /*0814*/ 	.word	0x000081f0
        /*0818*/ 	.word	0x00000002
        /*081c*/ 	.word	0x00000050
        /*0820*/ 	.short	0x010a
        /*0822*/ 	.byte	0xff
	.zero		1


	//   ....[115]....
        /*0824*/ 	.word	0x00008240
        /*0828*/ 	.word	0x00000064
        /*082c*/ 	.word	0x000000a0
        /*0830*/ 	.short	0x010a
        /*0832*/ 	.byte	0xff
	.zero		1


	//   ....[116]....
        /*0834*/ 	.word	0x00008290
        /*0838*/ 	.word	0x0000006d
        /*083c*/ 	.word	0x00000050
        /*0840*/ 	.short	0x010a
        /*0842*/ 	.byte	0xff
	.zero		1


	//----- nvinfo : EIATTR_NUM_MBARRIERS
	.align		4
.L_47:
        /*0844*/ 	.byte	0x03, 0x38
        /*0846*/ 	.short	0x0020


	//----- nvinfo : EIATTR_EXIT_INSTR_OFFSETS
	.align		4
        /*0848*/ 	.byte	0x04, 0x1c
        /*084a*/ 	.short	(.L_49 - .L_48)


	//   ....[0]....
.L_48:
        /*084c*/ 	.word	0x00002ad0


	//   ....[1]....
        /*0850*/ 	.word	0x00002fe0


	//   ....[2]....
        /*0854*/ 	.word	0x00003040


	//   ....[3]....
        /*0858*/ 	.word	0x00003e70


	//   ....[4]....
        /*085c*/ 	.word	0x00004c80


	//   ....[5]....
        /*0860*/ 	.word	0x00004cc0


	//   ....[6]....
        /*0864*/ 	.word	0x000078f0


	//----- nvinfo : EIATTR_MAX_THREADS
	.align		4
.L_49:
        /*0868*/ 	.byte	0x04, 0x05
        /*086a*/ 	.short	(.L_51 - .L_50)
.L_50:
        /*086c*/ 	.word	0x00000100
        /*0870*/ 	.word	0x00000001
        /*0874*/ 	.word	0x00000001


	//----- nvinfo : EIATTR_CRS_STACK_SIZE
	.align		4
.L_51:
        /*0878*/ 	.byte	0x04, 0x1e
        /*087a*/ 	.short	(.L_53 - .L_52)
.L_52:
        /*087c*/ 	.word	0x00000000


	//----- nvinfo : EIATTR_CBANK_PARAM_SIZE
	.align		4
.L_53:
        /*0880*/ 	.byte	0x03, 0x19
        /*0882*/ 	.short	0x0800


	//----- nvinfo : EIATTR_PARAM_CBANK
	.align		4
        /*0884*/ 	.byte	0x04, 0x0a
        /*0886*/ 	.short	(.L_55 - .L_54)
	.align		4
.L_54:
        /*0888*/ 	.word	index@(.nv.constant0._ZN7cutlass13device_kernelINS_4gemm6kernel13GemmUniversalIN4cute5tupleIJiiiiEEENS1_10collective13CollectiveMmaINS1_35MainloopSm100TmaUmmaWarpSpecializedILi5ELi2ELi4ENS5_IJNS4_1CILi2EEESB_NSA_ILi1EEEEEEEENS5_IJNSA_ILi64EEENSA_ILi128EEENSA_ILi32EEEEEENS_12float_e4m3_tENS5_IJlSC_lEEESJ_SK_NS4_8TiledMMAINS4_8MMA_AtomIJNS4_10MMA_TraitsINS4_19SM100_MMA_F8F6F4_SSEJSJ_SJ_fSF_SG_NS4_17integral_constantINS4_4UMMA5MajorELSR_0EEESS_NSP_INSQ_7ScaleInELST_0EEESU_EEEEEENS4_6LayoutINS5_IJSC_SC_SC_EEENS5_IJNSA_ILi0EEESZ_SZ_EEEEENS5_IJNS4_10UnderscoreES12_S12_EEEEENS4_23SM90_TMA_LOAD_MULTICASTENS4_14ComposedLayoutINS4_7SwizzleILi1ELi4ELi3EEENS4_18smem_ptr_flag_bitsILi8EEENSX_INS5_IJNSA_ILi8EEESH_EEENS5_IJSH_SC_EEEEEEEvNS4_8identityES15_S1F_vS1G_EENS_8epilogue10collective18CollectiveEpilogueINS1I_23Sm100TmaWarpSpecializedILi2ELi2ELi32ELb0ELb0EEEJSI_NS5_IJNSX_ISF_SC_EES1N_EEESJ_SK_SJ_SK_NS1I_6fusion15FusionCallbacksIS1M_NS1P_17LinearCombinationISJ_fSJ_fLNS_15FloatRoundStyleE2EEESI_S1O_JEEENS4_5SM1004TMEM4LOAD26SM100_TMEM_LOAD_16dp32b32xENS4_13SM90_TMA_LOADENS16_INS17_ILi2ELi4ELi3EEES1A_NSX_INS5_IJS1B_SF_EEENS5_IJSF_SC_EEEEEEENS4_39AutoVectorizingCopyWithAssumedAlignmentILi128EEENS4_14SM90_TMA_STOREES24_S26_S26_EEEvvEEEEvNT_6ParamsE)
        /*088c*/ 	.short	0x0380
        /*088e*/ 	.short	0x0800


	//----- nvinfo : EIATTR_SW_WAR
	.align		4
.L_55:
        /*0890*/ 	.byte	0x04, 0x36
        /*0892*/ 	.short	(.L_57 - .L_56)
.L_56:
        /*0894*/ 	.word	0x00000008
.L_57:


//--------------------- .nv.callgraph             --------------------------
	.section	.nv.callgraph,"",@"SHT_CUDA_CALLGRAPH"
	.align	4
	.sectionentsize	8
	.align		4
        /*0000*/ 	.word	0x00000000
	.align		4
        /*0004*/ 	.word	0xffffffff
	.align		4
        /*0008*/ 	.word	index@(_ZN7cutlass13device_kernelINS_4gemm6kernel13GemmUniversalIN4cute5tupleIJiiiiEEENS1_10collective13CollectiveMmaINS1_35MainloopSm100TmaUmmaWarpSpecializedILi5ELi2ELi4ENS5_IJNS4_1CILi2EEESB_NSA_ILi1EEEEEEEENS5_IJNSA_ILi64EEENSA_ILi128EEENSA_ILi32EEEEEENS_12float_e4m3_tENS5_IJlSC_lEEESJ_SK_NS4_8TiledMMAINS4_8MMA_AtomIJNS4_10MMA_TraitsINS4_19SM100_MMA_F8F6F4_SSEJSJ_SJ_fSF_SG_NS4_17integral_constantINS4_4UMMA5MajorELSR_0EEESS_NSP_INSQ_7ScaleInELST_0EEESU_EEEEEENS4_6LayoutINS5_IJSC_SC_SC_EEENS5_IJNSA_ILi0EEESZ_SZ_EEEEENS5_IJNS4_10UnderscoreES12_S12_EEEEENS4_23SM90_TMA_LOAD_MULTICASTENS4_14ComposedLayoutINS4_7SwizzleILi1ELi4ELi3EEENS4_18smem_ptr_flag_bitsILi8EEENSX_INS5_IJNSA_ILi8EEESH_EEENS5_IJSH_SC_EEEEEEEvNS4_8identityES15_S1F_vS1G_EENS_8epilogue10collective18CollectiveEpilogueINS1I_23Sm100TmaWarpSpecializedILi2ELi2ELi32ELb0ELb0EEEJSI_NS5_IJNSX_ISF_SC_EES1N_EEESJ_SK_SJ_SK_NS1I_6fusion15FusionCallbacksIS1M_NS1P_17LinearCombinationISJ_fSJ_fLNS_15FloatRoundStyleE2EEESI_S1O_JEEENS4_5SM1004TMEM4LOAD26SM100_TMEM_LOAD_16dp32b32xENS4_13SM90_TMA_LOADENS16_INS17_ILi2ELi4ELi3EEES1A_NSX_INS5_IJS1B_SF_EEENS5_IJSF_SC_EEEEEEENS4_39AutoVectorizingCopyWithAssumedAlignmentILi128EEENS4_14SM90_TMA_STOREES24_S26_S26_EEEvvEEEEvNT_6ParamsE)
	.align		4
        /*000c*/ 	.word	index@(__assertfail)
	.align		4
        /*0010*/ 	.word	0x00000000
	.align		4
        /*0014*/ 	.word	0xfffffffe
	.align		4
        /*0018*/ 	.word	0x00000000
	.align		4
        /*001c*/ 	.word	0xfffffffd
	.align		4
        /*0020*/ 	.word	0x00000000
	.align		4
        /*0024*/ 	.word	0xfffffffc


//--------------------- .nv.constant4             --------------------------
	.section	.nv.constant4,"a",@progbits
	.align	8
	.align		8
.nv.constant4:
        /*0000*/ 	.dword	__assertfail
	.align		8
        /*0008*/ 	.dword	__unnamed_1
	.align		8
        /*0010*/ 	.dword	__unnamed_2
	.align		8
        /*0018*/ 	.dword	_ZN39_INTERNAL_8b6741f7_4_k_cu_166fcc30_89824cuda3std3__45__cpo5beginE
	.align		8
        /*0020*/ 	.dword	_ZN39_INTERNAL_8b6741f7_4_k_cu_166fcc30_89824cuda3std3__45__cpo3endE
	.align		8
        /*0028*/ 	.dword	_ZN39_INTERNAL_8b6741f7_4_k_cu_166fcc30_89824cuda3std3__45__cpo6cbeginE
	.align		8
        /*0030*/ 	.dword	_ZN39_INTERNAL_8b6741f7_4_k_cu_166fcc30_89824cuda3std3__45__cpo4cendE
	.align		8
        /*0038*/ 	.dword	_ZN39_INTERNAL_8b6741f7_4_k_cu_166fcc30_89824cuda3std3__441_GLOBAL__N__8b6741f7_4_k_cu_166fcc30_89826ignoreE
	.align		8
        /*0040*/ 	.dword	_ZN39_INTERNAL_8b6741f7_4_k_cu_166fcc30_89824cuda3std3__419piecewise_constructE
	.align		8
        /*0048*/ 	.dword	_ZN39_INTERNAL_8b6741f7_4_k_cu_166fcc30_89824cuda3std3__48in_placeE
	.align		8
        /*0050*/ 	.dword	_ZN39_INTERNAL_8b6741f7_4_k_cu_166fcc30_89824cuda3std6ranges3__45__cpo4swapE
	.align		8
        /*0058*/ 	.dword	_ZN39_INTERNAL_8b6741f7_4_k_cu_166fcc30_89824cuda3std6ranges3__45__cpo9iter_moveE
	.align		8
        /*0060*/ 	.dword	_ZN39_INTERNAL_8b6741f7_4_k_cu_166fcc30_89824cute7productE
	.align		8
        /*0068*/ 	.dword	_ZN39_INTERNAL_8b6741f7_4_k_cu_166fcc30_89824cute1_E
	.align		8
        /*0070*/ 	.dword	$str$25
	.align		8
        /*0078*/ 	.dword	$str$26
	.align		8
        /*0080*/ 	.dword	$str$27
	.align		8
        /*0088*/ 	.dword	$str$28


//--------------------- .text._ZN7cutlass13device_kernelINS_4gemm6kernel13GemmUniversalIN4cute5tupleIJiiiiEEENS1_10collective13CollectiveMmaINS1_35MainloopSm100TmaUmmaWarpSpecializedILi5ELi2ELi4ENS5_IJNS4_1CILi2EEESB_NSA_ILi1EEEEEEEENS5_IJNSA_ILi64EEENSA_ILi128EEENSA_ILi32EEEEEENS_12float_e4m3_tENS5_IJlSC_lEEESJ_SK_NS4_8TiledMMAINS4_8MMA_AtomIJNS4_10MMA_TraitsINS4_19SM100_MMA_F8F6F4_SSEJSJ_SJ_fSF_SG_NS4_17integral_constantINS4_4UMMA5MajorELSR_0EEESS_NSP_INSQ_7ScaleInELST_0EEESU_EEEEEENS4_6LayoutINS5_IJSC_SC_SC_EEENS5_IJNSA_ILi0EEESZ_SZ_EEEEENS5_IJNS4_10UnderscoreES12_S12_EEEEENS4_23SM90_TMA_LOAD_MULTICASTENS4_14ComposedLayoutINS4_7SwizzleILi1ELi4ELi3EEENS4_18smem_ptr_flag_bitsILi8EEENSX_INS5_IJNSA_ILi8EEESH_EEENS5_IJSH_SC_EEEEEEEvNS4_8identityES15_S1F_vS1G_EENS_8epilogue10collective18CollectiveEpilogueINS1I_23Sm100TmaWarpSpecializedILi2ELi2ELi32ELb0ELb0EEEJSI_NS5_IJNSX_ISF_SC_EES1N_EEESJ_SK_SJ_SK_NS1I_6fusion15FusionCallbacksIS1M_NS1P_17LinearCombinationISJ_fSJ_fLNS_15FloatRoundStyleE2EEESI_S1O_JEEENS4_5SM1004TMEM4LOAD26SM100_TMEM_LOAD_16dp32b32xENS4_13SM90_TMA_LOADENS16_INS17_ILi2ELi4ELi3EEES1A_NSX_INS5_IJS1B_SF_EEENS5_IJSF_SC_EEEEEEENS4_39AutoVectorizingCopyWithAssumedAlignmentILi128EEENS4_14SM90_TMA_STOREES24_S26_S26_EEEvvEEEEvNT_6ParamsE --------------------------
	.section	.text._ZN7cutlass13device_kernelINS_4gemm6kernel13GemmUniversalIN4cute5tupleIJiiiiEEENS1_10collective13CollectiveMmaINS1_35MainloopSm100TmaUmmaWarpSpecializedILi5ELi2ELi4ENS5_IJNS4_1CILi2EEESB_NSA_ILi1EEEEEEEENS5_IJNSA_ILi64EEENSA_ILi128EEENSA_ILi32EEEEEENS_12float_e4m3_tENS5_IJlSC_lEEESJ_SK_NS4_8TiledMMAINS4_8MMA_AtomIJNS4_10MMA_TraitsINS4_19SM100_MMA_F8F6F4_SSEJSJ_SJ_fSF_SG_NS4_17integral_constantINS4_4UMMA5MajorELSR_0EEESS_NSP_INSQ_7ScaleInELST_0EEESU_EEEEEENS4_6LayoutINS5_IJSC_SC_SC_EEENS5_IJNSA_ILi0EEESZ_SZ_EEEEENS5_IJNS4_10UnderscoreES12_S12_EEEEENS4_23SM90_TMA_LOAD_MULTICASTENS4_14ComposedLayoutINS4_7SwizzleILi1ELi4ELi3EEENS4_18smem_ptr_flag_bitsILi8EEENSX_INS5_IJNSA_ILi8EEESH_EEENS5_IJSH_SC_EEEEEEEvNS4_8identityES15_S1F_vS1G_EENS_8epilogue10collective18CollectiveEpilogueINS1I_23Sm100TmaWarpSpecializedILi2ELi2ELi32ELb0ELb0EEEJSI_NS5_IJNSX_ISF_SC_EES1N_EEESJ_SK_SJ_SK_NS1I_6fusion15FusionCallbacksIS1M_NS1P_17LinearCombinationISJ_fSJ_fLNS_15FloatRoundStyleE2EEESI_S1O_JEEENS4_5SM1004TMEM4LOAD26SM100_TMEM_LOAD_16dp32b32xENS4_13SM90_TMA_LOADENS16_INS17_ILi2ELi4ELi3EEES1A_NSX_INS5_IJS1B_SF_EEENS5_IJSF_SC_EEEEEEENS4_39AutoVectorizingCopyWithAssumedAlignmentILi128EEENS4_14SM90_TMA_STOREES24_S26_S26_EEEvvEEEEvNT_6ParamsE,"ax",@progbits
	.align	128
.text._ZN7cutlass13device_kernelINS_4gemm6kernel13GemmUniversalIN4cute5tupleIJiiiiEEENS1_10collective13CollectiveMmaINS1_35MainloopSm100TmaUmmaWarpSpecializedILi5ELi2ELi4ENS5_IJNS4_1CILi2EEESB_NSA_ILi1EEEEEEEENS5_IJNSA_ILi64EEENSA_ILi128EEENSA_ILi32EEEEEENS_12float_e4m3_tENS5_IJlSC_lEEESJ_SK_NS4_8TiledMMAINS4_8MMA_AtomIJNS4_10MMA_TraitsINS4_19SM100_MMA_F8F6F4_SSEJSJ_SJ_fSF_SG_NS4_17integral_constantINS4_4UMMA5MajorELSR_0EEESS_NSP_INSQ_7ScaleInELST_0EEESU_EEEEEENS4_6LayoutINS5_IJSC_SC_SC_EEENS5_IJNSA_ILi0EEESZ_SZ_EEEEENS5_IJNS4_10UnderscoreES12_S12_EEEEENS4_23SM90_TMA_LOAD_MULTICASTENS4_14ComposedLayoutINS4_7SwizzleILi1ELi4ELi3EEENS4_18smem_ptr_flag_bitsILi8EEENSX_INS5_IJNSA_ILi8EEESH_EEENS5_IJSH_SC_EEEEEEEvNS4_8identityES15_S1F_vS1G_EENS_8epilogue10collective18CollectiveEpilogueINS1I_23Sm100TmaWarpSpecializedILi2ELi2ELi32ELb0ELb0EEEJSI_NS5_IJNSX_ISF_SC_EES1N_EEESJ_SK_SJ_SK_NS1I_6fusion15FusionCallbacksIS1M_NS1P_17LinearCombinationISJ_fSJ_fLNS_15FloatRoundStyleE2EEESI_S1O_JEEENS4_5SM1004TMEM4LOAD26SM100_TMEM_LOAD_16dp32b32xENS4_13SM90_TMA_LOADENS16_INS17_ILi2ELi4ELi3EEES1A_NSX_INS5_IJS1B_SF_EEENS5_IJSF_SC_EEEEEEENS4_39AutoVectorizingCopyWithAssumedAlignmentILi128EEENS4_14SM90_TMA_STOREES24_S26_S26_EEEvvEEEEvNT_6ParamsE:
        .type           _ZN7cutlass13device_kernelINS_4gemm6kernel13GemmUniversalIN4cute5tupleIJiiiiEEENS1_10collective13CollectiveMmaINS1_35MainloopSm100TmaUmmaWarpSpecializedILi5ELi2ELi4ENS5_IJNS4_1CILi2EEESB_NSA_ILi1EEEEEEEENS5_IJNSA_ILi64EEENSA_ILi128EEENSA_ILi32EEEEEENS_12float_e4m3_tENS5_IJlSC_lEEESJ_SK_NS4_8TiledMMAINS4_8MMA_AtomIJNS4_10MMA_TraitsINS4_19SM100_MMA_F8F6F4_SSEJSJ_SJ_fSF_SG_NS4_17integral_constantINS4_4UMMA5MajorELSR_0EEESS_NSP_INSQ_7ScaleInELST_0EEESU_EEEEEENS4_6LayoutINS5_IJSC_SC_SC_EEENS5_IJNSA_ILi0EEESZ_SZ_EEEEENS5_IJNS4_10UnderscoreES12_S12_EEEEENS4_23SM90_TMA_LOAD_MULTICASTENS4_14ComposedLayoutINS4_7SwizzleILi1ELi4ELi3EEENS4_18smem_ptr_flag_bitsILi8EEENSX_INS5_IJNSA_ILi8EEESH_EEENS5_IJSH_SC_EEEEEEEvNS4_8identityES15_S1F_vS1G_EENS_8epilogue10collective18CollectiveEpilogueINS1I_23Sm100TmaWarpSpecializedILi2ELi2ELi32ELb0ELb0EEEJSI_NS5_IJNSX_ISF_SC_EES1N_EEESJ_SK_SJ_SK_NS1I_6fusion15FusionCallbacksIS1M_NS1P_17LinearCombinationISJ_fSJ_fLNS_15FloatRoundStyleE2EEESI_S1O_JEEENS4_5SM1004TMEM4LOAD26SM100_TMEM_LOAD_16dp32b32xENS4_13SM90_TMA_LOADENS16_INS17_ILi2ELi4ELi3EEES1A_NSX_INS5_IJS1B_SF_EEENS5_IJSF_SC_EEEEEEENS4_39AutoVectorizingCopyWithAssumedAlignmentILi128EEENS4_14SM90_TMA_STOREES24_S26_S26_EEEvvEEEEvNT_6ParamsE,@function
        .size           _ZN7cutlass13device_kernelINS_4gemm6kernel13GemmUniversalIN4cute5tupleIJiiiiEEENS1_10collective13CollectiveMmaINS1_35MainloopSm100TmaUmmaWarpSpecializedILi5ELi2ELi4ENS5_IJNS4_1CILi2EEESB_NSA_ILi1EEEEEEEENS5_IJNSA_ILi64EEENSA_ILi128EEENSA_ILi32EEEEEENS_12float_e4m3_tENS5_IJlSC_lEEESJ_SK_NS4_8TiledMMAINS4_8MMA_AtomIJNS4_10MMA_TraitsINS4_19SM100_MMA_F8F6F4_SSEJSJ_SJ_fSF_SG_NS4_17integral_constantINS4_4UMMA5MajorELSR_0EEESS_NSP_INSQ_7ScaleInELST_0EEESU_EEEEEENS4_6LayoutINS5_IJSC_SC_SC_EEENS5_IJNSA_ILi0EEESZ_SZ_EEEEENS5_IJNS4_10UnderscoreES12_S12_EEEEENS4_23SM90_TMA_LOAD_MULTICASTENS4_14ComposedLayoutINS4_7SwizzleILi1ELi4ELi3EEENS4_18smem_ptr_flag_bitsILi8EEENSX_INS5_IJNSA_ILi8EEESH_EEENS5_IJSH_SC_EEEEEEEvNS4_8identityES15_S1F_vS1G_EENS_8epilogue10collective18CollectiveEpilogueINS1I_23Sm100TmaWarpSpecializedILi2ELi2ELi32ELb0ELb0EEEJSI_NS5_IJNSX_ISF_SC_EES1N_EEESJ_SK_SJ_SK_NS1I_6fusion15FusionCallbacksIS1M_NS1P_17LinearCombinationISJ_fSJ_fLNS_15FloatRoundStyleE2EEESI_S1O_JEEENS4_5SM1004TMEM4LOAD26SM100_TMEM_LOAD_16dp32b32xENS4_13SM90_TMA_LOADENS16_INS17_ILi2ELi4ELi3EEES1A_NSX_INS5_IJS1B_SF_EEENS5_IJSF_SC_EEEEEEENS4_39AutoVectorizingCopyWithAssumedAlignmentILi128EEENS4_14SM90_TMA_STOREES24_S26_S26_EEEvvEEEEvNT_6ParamsE,(.L_x_152 - _ZN7cutlass13device_kernelINS_4gemm6kernel13GemmUniversalIN4cute5tupleIJiiiiEEENS1_10collective13CollectiveMmaINS1_35MainloopSm100TmaUmmaWarpSpecializedILi5ELi2ELi4ENS5_IJNS4_1CILi2EEESB_NSA_ILi1EEEEEEEENS5_IJNSA_ILi64EEENSA_ILi128EEENSA_ILi32EEEEEENS_12float_e4m3_tENS5_IJlSC_lEEESJ_SK_NS4_8TiledMMAINS4_8MMA_AtomIJNS4_10MMA_TraitsINS4_19SM100_MMA_F8F6F4_SSEJSJ_SJ_fSF_SG_NS4_17integral_constantINS4_4UMMA5MajorELSR_0EEESS_NSP_INSQ_7ScaleInELST_0EEESU_EEEEEENS4_6LayoutINS5_IJSC_SC_SC_EEENS5_IJNSA_ILi0EEESZ_SZ_EEEEENS5_IJNS4_10UnderscoreES12_S12_EEEEENS4_23SM90_TMA_LOAD_MULTICASTENS4_14ComposedLayoutINS4_7SwizzleILi1ELi4ELi3EEENS4_18smem_ptr_flag_bitsILi8EEENSX_INS5_IJNSA_ILi8EEESH_EEENS5_IJSH_SC_EEEEEEEvNS4_8identityES15_S1F_vS1G_EENS_8epilogue10collective18CollectiveEpilogueINS1I_23Sm100TmaWarpSpecializedILi2ELi2ELi32ELb0ELb0EEEJSI_NS5_IJNSX_ISF_SC_EES1N_EEESJ_SK_SJ_SK_NS1I_6fusion15FusionCallbacksIS1M_NS1P_17LinearCombinationISJ_fSJ_fLNS_15FloatRoundStyleE2EEESI_S1O_JEEENS4_5SM1004TMEM4LOAD26SM100_TMEM_LOAD_16dp32b32xENS4_13SM90_TMA_LOADENS16_INS17_ILi2ELi4ELi3EEES1A_NSX_INS5_IJS1B_SF_EEENS5_IJSF_SC_EEEEEEENS4_39AutoVectorizingCopyWithAssumedAlignmentILi128EEENS4_14SM90_TMA_STOREES24_S26_S26_EEEvvEEEEvNT_6ParamsE)
        .other          _ZN7cutlass13device_kernelINS_4gemm6kernel13GemmUniversalIN4cute5tupleIJiiiiEEENS1_10collective13CollectiveMmaINS1_35MainloopSm100TmaUmmaWarpSpecializedILi5ELi2ELi4ENS5_IJNS4_1CILi2EEESB_NSA_ILi1EEEEEEEENS5_IJNSA_ILi64EEENSA_ILi128EEENSA_ILi32EEEEEENS_12float_e4m3_tENS5_IJlSC_lEEESJ_SK_NS4_8TiledMMAINS4_8MMA_AtomIJNS4_10MMA_TraitsINS4_19SM100_MMA_F8F6F4_SSEJSJ_SJ_fSF_SG_NS4_17integral_constantINS4_4UMMA5MajorELSR_0EEESS_NSP_INSQ_7ScaleInELST_0EEESU_EEEEEENS4_6LayoutINS5_IJSC_SC_SC_EEENS5_IJNSA_ILi0EEESZ_SZ_EEEEENS5_IJNS4_10UnderscoreES12_S12_EEEEENS4_23SM90_TMA_LOAD_MULTICASTENS4_14ComposedLayoutINS4_7SwizzleILi1ELi4ELi3EEENS4_18smem_ptr_flag_bitsILi8EEENSX_INS5_IJNSA_ILi8EEESH_EEENS5_IJSH_SC_EEEEEEEvNS4_8identityES15_S1F_vS1G_EENS_8epilogue10collective18CollectiveEpilogueINS1I_23Sm100TmaWarpSpecializedILi2ELi2ELi32ELb0ELb0EEEJSI_NS5_IJNSX_ISF_SC_EES1N_EEESJ_SK_SJ_SK_NS1I_6fusion15FusionCallbacksIS1M_NS1P_17LinearCombinationISJ_fSJ_fLNS_15FloatRoundStyleE2EEESI_S1O_JEEENS4_5SM1004TMEM4LOAD26SM100_TMEM_LOAD_16dp32b32xENS4_13SM90_TMA_LOADENS16_INS17_ILi2ELi4ELi3EEES1A_NSX_INS5_IJS1B_SF_EEENS5_IJSF_SC_EEEEEEENS4_39AutoVectorizingCopyWithAssumedAlignmentILi128EEENS4_14SM90_TMA_STOREES24_S26_S26_EEEvvEEEEvNT_6ParamsE,@"STO_CUDA_ENTRY STV_DEFAULT"
_ZN7cutlass13device_kernelINS_4gemm6kernel13GemmUniversalIN4cute5tupleIJiiiiEEENS1_10collective13CollectiveMmaINS1_35MainloopSm100TmaUmmaWarpSpecializedILi5ELi2ELi4ENS5_IJNS4_1CILi2EEESB_NSA_ILi1EEEEEEEENS5_IJNSA_ILi64EEENSA_ILi128EEENSA_ILi32EEEEEENS_12float_e4m3_tENS5_IJlSC_lEEESJ_SK_NS4_8TiledMMAINS4_8MMA_AtomIJNS4_10MMA_TraitsINS4_19SM100_MMA_F8F6F4_SSEJSJ_SJ_fSF_SG_NS4_17integral_constantINS4_4UMMA5MajorELSR_0EEESS_NSP_INSQ_7ScaleInELST_0EEESU_EEEEEENS4_6LayoutINS5_IJSC_SC_SC_EEENS5_IJNSA_ILi0EEESZ_SZ_EEEEENS5_IJNS4_10UnderscoreES12_S12_EEEEENS4_23SM90_TMA_LOAD_MULTICASTENS4_14ComposedLayoutINS4_7SwizzleILi1ELi4ELi3EEENS4_18smem_ptr_flag_bitsILi8EEENSX_INS5_IJNSA_ILi8EEESH_EEENS5_IJSH_SC_EEEEEEEvNS4_8identityES15_S1F_vS1G_EENS_8epilogue10collective18CollectiveEpilogueINS1I_23Sm100TmaWarpSpecializedILi2ELi2ELi32ELb0ELb0EEEJSI_NS5_IJNSX_ISF_SC_EES1N_EEESJ_SK_SJ_SK_NS1I_6fusion15FusionCallbacksIS1M_NS1P_17LinearCombinationISJ_fSJ_fLNS_15FloatRoundStyleE2EEESI_S1O_JEEENS4_5SM1004TMEM4LOAD26SM100_TMEM_LOAD_16dp32b32xENS4_13SM90_TMA_LOADENS16_INS17_ILi2ELi4ELi3EEES1A_NSX_INS5_IJS1B_SF_EEENS5_IJSF_SC_EEEEEEENS4_39AutoVectorizingCopyWithAssumedAlignmentILi128EEENS4_14SM90_TMA_STOREES24_S26_S26_EEEvvEEEEvNT_6ParamsE:
[----:B------:R-:W1:Y:S01]  /*0000*/  LDC R1, c[0x0][0x37c] ;  /* 0x0000df00ff017b82 */ /* 0x000e620000000800 */
[----:B------:R-:W2:Y:S01]  /*0010*/  S2R R93, SR_TID.X ;  /* 0x00000000005d7919 */ /* 0x000ea20000002100 */
[----:B------:R-:W3:Y:S01]  /*0020*/  LDCU.64 UR8, c[0x0][0x890] ;  /* 0x00011200ff0877ac */ /* 0x000ee20008000a00 */
[----:B------:R-:W-:Y:S02]  /*0030*/  PRMT R84, RZ, 0x7610, R84 ;  /* 0x00007610ff547816 */ /* 0x000fe40000000054 */
[----:B------:R-:W-:Y:S01]  /*0040*/  ELECT P3, URZ, PT ;  /* 0x0000000000ff782f */ /* 0x000fe20003860000 */
[----:B---3--:R-:W-:-:S04]  /*0050*/  UISETP.NE.U32.AND UP0, UPT, UR8, URZ, UPT ;  /* 0x000000ff0800728c */ /* 0x008fc8000bf05070 */
[----:B------:R-:W-:Y:S01]  /*0060*/  UISETP.NE.AND.EX UP0, UPT, UR9, URZ, UPT, UP0 ;  /* 0x000000ff0900728c */ /* 0x000fe2000bf05300 */
[----:B--2---:R-:W-:-:S05]  /*0070*/  SHF.R.U32.HI R85, RZ, 0x5, R93 ;  /* 0x00000005ff557819 */ /* 0x004fca000001165d */
[----:B------:R-:W2:Y:S02]  /*0080*/  SHFL.IDX PT, R0, R85, RZ, 0x1f ;  /* 0x00001fff55007589 */ /* 0x000ea400000e0000 */
[----:B--2---:R-:W-:Y:S01]  /*0090*/  R2UR UR17, R0 ;  /* 0x00000000001172ca */ /* 0x004fe200000e0000 */
[----:B-1----:R-:W-:-:S14]  /*00a0*/  BRA.U UP0, `(.L_x_0) ;  /* 0x0000000100307547 */ /* 0x002fdc000b800000 */
[----:B------:R-:W1:Y:S02]  /*00b0*/  LDCU.64 UR4, c[0x0][0x888] ;  /* 0x00011100ff0477ac */ /* 0x000e640008000a00 */
[----:B-1----:R-:W-:-:S04]  /*00c0*/  UISETP.NE.U32.AND UP0, UPT, UR4, URZ, UPT ;  /* 0x000000ff0400728c */ /* 0x002fc8000bf05070 */
[----:B------:R-:W-:-:S09]  /*00d0*/  UISETP.NE.AND.EX UP0, UPT, UR5, URZ, UPT, UP0 ;  /* 0x000000ff0500728c */ /* 0x000fd2000bf05300 */
[----:B------:R-:W-:Y:S05]  /*00e0*/  BRA.U !UP0, `(.L_x_1) ;  /* 0x0000000108147547 */ /* 0x000fea000b800000 */
[----:B------:R-:W1:Y:S01]  /*00f0*/  LDC.64 R2, c[0x0][0x888] ;  /* 0x00022200ff027b82 */ /* 0x000e620000000a00 */
[----:B------:R-:W1:Y:S02]  /*0100*/  LDCU.64 UR4, c[0x0][0x358] ;  /* 0x00006b00ff0477ac */ /* 0x000e640008000a00 */
[----:B-1----:R1:W5:Y:S01]  /*0110*/  LDG.E R41, desc[UR4][R2.64] ;  /* 0x0000000402297981 */ /* 0x002362000c1e1900 */
[----:B------:R-:W-:Y:S01]  /*0120*/  HFMA2 R84, -RZ, RZ, 0, 5.9604644775390625e-08 ;  /* 0x00000001ff547431 */ /* 0x000fe200000001ff */
[----:B------:R-:W-:Y:S05]  /*0130*/  BRA `(.L_x_0) ;  /* 0x00000000000c7947 */ /* 0x000fea0003800000 */
.L_x_1:
[----:B------:R-:W1:Y:S01]  /*0140*/  LDCU UR4, c[0x0][0x880] ;  /* 0x00011000ff0477ac */ /* 0x000e620008000800 */
[----:B------:R-:W-:Y:S01]  /*0150*/  HFMA2 R84, -RZ, RZ, 0, 5.9604644775390625e-08 ;  /* 0x00000001ff547431 */ /* 0x000fe200000001ff */
[----:B-1----:R-:W-:-:S07]  /*0160*/  MOV R41, UR4 ;  /* 0x0000000400297c02 */ /* 0x002fce0008000f00 */
.L_x_0:
[----:B------:R-:W2:Y:S02]  /*0170*/  LDCU.64 UR4, c[0x0][0x8b0] ;  /* 0x00011600ff0477ac */ /* 0x000ea40008000a00 */
[----:B--2---:R-:W-:-:S04]  /*0180*/  UISETP.NE.U32.AND UP0, UPT, UR4, URZ, UPT ;  /* 0x000000ff0400728c */ /* 0x004fc8000bf05070 */
[----:B------:R-:W-:-:S09]  /*0190*/  UISETP.NE.AND.EX UP0, UPT, UR5, URZ, UPT, UP0 ;  /* 0x000000ff0500728c */ /* 0x000fd2000bf05300 */
[----:B------:R-:W-:Y:S05]  /*01a0*/  BRA.U UP0, `(.L_x_2) ;  /* 0x0000000100287547 */ /* 0x000fea000b800000 */
[----:B------:R-:W2:Y:S02]  /*01b0*/  LDCU.64 UR4, c[0x0][0x8a8] ;  /* 0x00011500ff0477ac */ /* 0x000ea40008000a00 */
[----:B--2---:R-:W-:-:S04]  /*01c0*/  UISETP.NE.U32.AND UP0, UPT, UR4, URZ, UPT ;  /* 0x000000ff0400728c */ /* 0x004fc8000bf05070 */
[----:B------:R-:W-:-:S09]  /*01d0*/  UISETP.NE.AND.EX UP0, UPT, UR5, URZ, UPT, UP0 ;  /* 0x000000ff0500728c */ /* 0x000fd2000bf05300 */
[----:B------:R-:W-:Y:S05]  /*01e0*/  BRA.U !UP0, `(.L_x_3) ;  /* 0x0000000108107547 */ /* 0x000fea000b800000 */
[----:B------:R-:W2:Y:S01]  /*01f0*/  LDC.64 R38, c[0x0][0x8a8] ;  /* 0x00022a00ff267b82 */ /* 0x000ea20000000a00 */
[----:B------:R-:W2:Y:S02]  /*0200*/  LDCU.64 UR4, c[0x0][0x358] ;  /* 0x00006b00ff0477ac */ /* 0x000ea40008000a00 */
[----:B--2---:R2:W5:Y:S01]  /*0210*/  LDG.E R38, desc[UR4][R38.64] ;  /* 0x0000000426267981 */ /* 0x004562000c1e1900 */
[----:B------:R-:W-:Y:S05]  /*0220*/  BRA `(.L_x_2) ;  /* 0x0000000000087947 */ /* 0x000fea0003800000 */
.L_x_3:
[----:B------:R-:W2:Y:S02]  /*0230*/  LDCU UR4, c[0x0][0x8a0] ;  /* 0x00011400ff0477ac */ /* 0x000ea40008000800 */
[----:B--2---:R-:W-:Y:S02]  /*0240*/  MOV R38, UR4 ;  /* 0x0000000400267c02 */ /* 0x004fe40008000f00 */
.L_x_2:
[----:B------:R-:W-:Y:S01]  /*0250*/  IMAD.U32 R0, RZ, RZ, UR17 ;  /* 0x00000011ff007e24 */ /* 0x000fe2000f8e00ff */
[----:B------:R-:W-:Y:S04]  /*0260*/  BSSY.RECONVERGENT B0, `(.L_x_4) ;  /* 0x000000c000007945 */ /* 0x000fe80003800200 */
[C---:B------:R-:W-:Y:S02]  /*0270*/  ISETP.NE.OR P1, PT, R0.reuse, 0x1, !P3 ;  /* 0x000000010000780c */ /* 0x040fe40005f25670 */
[----:B------:R-:W-:-:S11]  /*0280*/  ISETP.NE.OR P0, PT, R0, 0x3, !P3 ;  /* 0x000000030000780c */ /* 0x000fd60005f05670 */
[----:B------:R-:W-:Y:S05]  /*0290*/  @P1 BRA `(.L_x_5) ;  /* 0x0000000000201947 */ /* 0x000fea0003800000 */
[----:B------:R-:W3:Y:S02]  /*02a0*/  LDCU.64 UR4, c[0x0][0x348] ;  /* 0x00006900ff0477ac */ /* 0x000ee40008000a00 */
[----:B---3--:R-:W-:Y:S02]  /*02b0*/  UIADD3 UR6, UP1, UPT, UR4, 0x80, URZ ;  /* 0x0000008004067890 */ /* 0x008fe4000ff3e0ff */
[----:B------:R-:W-:Y:S02]  /*02c0*/  UIADD3 UR4, UP0, UPT, UR4, 0x180, URZ ;  /* 0x0000018004047890 */ /* 0x000fe4000ff1e0ff */
[----:B------:R-:W-:Y:S02]  /*02d0*/  UIADD3.X UR7, UPT, UPT, URZ, UR5, URZ, UP1, !UPT ;  /* 0x00000005ff077290 */ /* 0x000fe40008ffe4ff */
[----:B------:R-:W-:-:S07]  /*02e0*/  UIADD3.X UR5, UPT, UPT, URZ, UR5, URZ, UP0, !UPT ;  /* 0x00000005ff057290 */ /* 0x000fce00087fe4ff */
[----:B------:R3:W-:Y:S02]  /*02f0*/  UTMACCTL.PF [UR6] ;  /* 0x00000000060079b9 */ /* 0x0007e40008040000 */
[----:B------:R3:W-:Y:S02]  /*0300*/  UTMACCTL.PF [UR4] ;  /* 0x00000000040079b9 */ /* 0x0007e40008040000 */
[----:B---3--:R-:W-:Y:S01]  /*0310*/  NOP ;  /* 0x0000000000007918 */ /* 0x008fe20000000000 */
.L_x_5:
[----:B------:R-:W-:Y:S05]  /*0320*/  BSYNC.RECONVERGENT B0 ;  /* 0x0000000000007941 */ /* 0x000fea0003800200 */
.L_x_4:
[----:B------:R-:W-:Y:S04]  /*0330*/  BSSY.RECONVERGENT B0, `(.L_x_6) ;  /* 0x000000a000007945 */ /* 0x000fe80003800200 */
        /* <DEDUP_REMOVED lines=9> */
.L_x_7:
[----:B------:R-:W-:Y:S05]  /*03d0*/  BSYNC.RECONVERGENT B0 ;  /* 0x0000000000007941 */ /* 0x000fea0003800200 */
.L_x_6:
[----:B------:R-:W3:Y:S01]  /*03e0*/  LDCU.64 UR4, c[0x0][0x888] ;  /* 0x00011100ff0477ac */ /* 0x000ee20008000a00 */
[----:B------:R-:W-:Y:S02]  /*03f0*/  UISETP.EQ.U32.AND UP1, UPT, UR8, URZ, UPT ;  /* 0x000000ff0800728c */ /* 0x000fe4000bf22070 */
[----:B------:R-:W-:Y:S02]  /*0400*/  UPLOP3.LUT UP3, UPT, UPT, UPT, UPT, 0x80, 0x8 ;  /* 0x000000000008789c */ /* 0x000fe40003f6f070 */
[----:B---3--:R-:W-:-:S04]  /*0410*/  UISETP.NE.U32.AND UP0, UPT, UR4, URZ, UPT ;  /* 0x000000ff0400728c */ /* 0x008fc8000bf05070 */
[----:B------:R-:W-:-:S04]  /*0420*/  UISETP.NE.AND.EX UP0, UPT, UR5, URZ, UPT, UP0 ;  /* 0x000000ff0500728c */ /* 0x000fc8000bf05300 */
[----:B------:R-:W-:-:S04]  /*0430*/  UISETP.EQ.OR.EX UP2, UPT, UR9, URZ, !UP0, UP1 ;  /* 0x000000ff0900728c */ /* 0x000fc8000c742710 */
[----:B------:R-:W-:-:S06]  /*0440*/  UP2UR UR4, UPR, URZ, 0x4 ;  /* 0x00000004ff047883 */ /* 0x000fcc0008000000 */
[----:B------:R-:W-:Y:S01]  /*0450*/  MOV R86, UR4 ;  /* 0x0000000400567c02 */ /* 0x000fe20008000f00 */
[----:B------:R-:W-:Y:S06]  /*0460*/  BRA.U !UP2, `(.L_x_8) ;  /* 0x000000010a207547 */ /* 0x000fec000b800000 */
[----:B------:R-:W-:Y:S01]  /*0470*/  UISETP.NE.U32.AND UP1, UPT, UR8, URZ, UPT ;  /* 0x000000ff0800728c */ /* 0x000fe2000bf25070 */
[----:B-----5:R-:W-:Y:S01]  /*0480*/  FSETP.NEU.AND P0, PT, R41, RZ, PT ;  /* 0x000000ff2900720b */ /* 0x020fe20003f0d000 */
[----:B------:R-:W-:Y:S02]  /*0490*/  USEL UR4, URZ, 0xffffffff, UP0 ;  /* 0xffffffffff047887 */ /* 0x000fe40008000000 */
[----:B------:R-:W-:-:S10]  /*04a0*/  UISETP.NE.AND.EX UP1, UPT, UR9, URZ, UPT, UP1 ;  /* 0x000000ff0900728c */ /* 0x000fd4000bf25310 */
[----:B------:R-:W-:Y:S01]  /*04b0*/  VOTEU.ANY UP0, P0 ;  /* 0x0000000000ff7886 */ /* 0x000fe20000000100 */
[----:B------:R-:W-:-:S04]  /*04c0*/  @!UP1 USEL UR4, URZ, 0xffffffff, UP0 ;  /* 0xffffffffff049887 */ /* 0x000fc80008000000 */
[----:B------:R-:W-:-:S04]  /*04d0*/  ULOP3.LUT UR4, UR4, 0x1, URZ, 0xc0, !UPT ;  /* 0x0000000104047892 */ /* 0x000fc8000f8ec0ff */
[----:B------:R-:W-:-:S11]  /*04e0*/  UISETP.NE.U32.AND UP3, UPT, UR4, 0x1, UPT ;  /* 0x000000010400788c */ /* 0x000fd6000bf65070 */
.L_x_8:
[----:B-1----:R-:W1:Y:S01]  /*04f0*/  SHFL.IDX PT, R2, R85, RZ, 0x1f ;  /* 0x00001fff55027589 */ /* 0x002e6200000e0000 */
[----:B------:R-:W-:-:S04]  /*0500*/  UISETP.NE.AND UP0, UPT, UR17, 0x2, UPT ;  /* 0x000000021100788c */ /* 0x000fc8000bf05270 */
[----:B------:R-:W-:Y:S01]  /*0510*/  USEL UR38, URZ, 0x1, UP0 ;  /* 0x00000001ff267887 */ /* 0x000fe20008000000 */
[----:B-1----:R-:W-:-:S13]  /*0520*/  ISETP.NE.AND P0, PT, R2, RZ, PT ;  /* 0x000000ff0200720c */ /* 0x002fda0003f05270 */
[----:B------:R-:W-:Y:S05]  /*0530*/  @P0 BRA `(.L_x_9) ;  /* 0x0000000000600947 */ /* 0x000fea0003800000 */
[----:B------:R-:W1:Y:S01]  /*0540*/  S2UR UR4, SR_CgaCtaId ;  /* 0x00000000000479c3 */ /* 0x000e620000008800 */
[----:B------:R-:W-:Y:S01]  /*0550*/  UMOV UR5, 0x400 ;  /* 0x0000040000057882 */ /* 0x000fe20000000000 */
[----:B------:R-:W-:Y:S01]  /*0560*/  UMOV UR8, 0x1 ;  /* 0x0000000100087882 */ /* 0x000fe20000000000 */
[----:B------:R-:W-:Y:S01]  /*0570*/  UMOV UR6, 0x3 ;  /* 0x0000000300067882 */ /* 0x000fe20000000000 */
[----:B------:R-:W-:-:S04]  /*0580*/  UIADD3 UR8, UPT, UPT, -UR8, 0x100000, URZ ;  /* 0x0010000008087890 */ /* 0x000fc8000fffe1ff */
[----:B------:R-:W-:Y:S02]  /*0590*/  USHF.L.U32 UR9, UR8, 0xb, URZ ;  /* 0x0000000b08097899 */ /* 0x000fe400080006ff */
[----:B------:R-:W-:Y:S02]  /*05a0*/  USHF.L.U32 UR8, UR8, 0x1, URZ ;  /* 0x0000000108087899 */ /* 0x000fe400080006ff */
[----:B------:R-:W-:-:S04]  /*05b0*/  UIADD3 UR6, UPT, UPT, -UR6, 0x100000, URZ ;  /* 0x0010000006067890 */ /* 0x000fc8000fffe1ff */
[----:B------:R-:W-:Y:S02]  /*05c0*/  USHF.L.U32 UR7, UR6, 0xb, URZ ;  /* 0x0000000b06077899 */ /* 0x000fe400080006ff */
[----:B------:R-:W-:Y:S01]  /*05d0*/  USHF.L.U32 UR6, UR6, 0x1, URZ ;  /* 0x0000000106067899 */ /* 0x000fe200080006ff */
[----:B------:R-:W-:Y:S01]  /*05e0*/  ELECT P0, URZ, PT ;  /* 0x0000000000ff782f */ /* 0x000fe20003800000 */
[----:B-1----:R-:W-:Y:S01]  /*05f0*/  ULEA UR4, UR4, UR5, 0x18 ;  /* 0x0000000504047291 */ /* 0x002fe2000f8ec0ff */
[----:B------:R-:W1:Y:S11]  /*0600*/  FENCE.VIEW.ASYNC.S ;  /* 0x00000000000073c6 */ /* 0x000e760000000000 */
[----:B-1----:R1:W3:Y:S01]  /*0610*/  SYNCS.EXCH.64 URZ, [UR4], UR8 ;  /* 0x0000000804ff75b2 */ /* 0x0022e20008000100 */
[----:B------:R1:W4:Y:S01]  /*0620*/  SYNCS.EXCH.64 URZ, [UR4+0x28], UR6 ;  /* 0x0000280604ff75b2 */ /* 0x0003220008000100 */
[----:B------:R1:W1:Y:S01]  /*0630*/  SYNCS.EXCH.64 URZ, [UR4+0x8], UR8 ;  /* 0x0000080804ff75b2 */ /* 0x0002620008000100 */
[----:B------:R1:W1:Y:S01]  /*0640*/  SYNCS.EXCH.64 URZ, [UR4+0x30], UR6 ;  /* 0x0000300604ff75b2 */ /* 0x0002620008000100 */
[----:B------:R1:W1:Y:S01]  /*0650*/  SYNCS.EXCH.64 URZ, [UR4+0x10], UR8 ;  /* 0x0000100804ff75b2 */ /* 0x0002620008000100 */
[----:B------:R1:W1:Y:S01]  /*0660*/  SYNCS.EXCH.64 URZ, [UR4+0x38], UR6 ;  /* 0x0000380604ff75b2 */ /* 0x0002620008000100 */
[----:B------:R1:W1:Y:S01]  /*0670*/  SYNCS.EXCH.64 URZ, [UR4+0x18], UR8 ;  /* 0x0000180804ff75b2 */ /* 0x0002620008000100 */
[----:B------:R1:W1:Y:S01]  /*0680*/  SYNCS.EXCH.64 URZ, [UR4+0x40], UR6 ;  /* 0x0000400604ff75b2 */ /* 0x0002620008000100 */
[----:B------:R1:W1:Y:S01]  /*0690*/  SYNCS.EXCH.64 URZ, [UR4+0x20], UR8 ;  /* 0x0000200804ff75b2 */ /* 0x0002620008000100 */
[----:B------:R1:W1:Y:S01]  /*06a0*/  SYNCS.EXCH.64 URZ, [UR4+0x48], UR6 ;  /* 0x0000480604ff75b2 */ /* 0x0002620008000100 */
[----:B------:R-:W-:Y:S01]  /*06b0*/  NOP ;  /* 0x0000000000007918 */ /* 0x000fe20000000000 */
.L_x_9:
[----:B------:R-:W2:Y:S01]  /*06c0*/  SHFL.IDX PT, R2, R85, RZ, 0x1f ;  /* 0x00001fff55027589 */ /* 0x000ea200000e0000 */
[----:B------:R-:W-:Y:S01]  /*06d0*/  NOP ;  /* 0x0000000000007918 */ /* 0x000fe20000000000 */
[----:B--2---:R-:W-:-:S13]  /*06e0*/  ISETP.NE.AND P0, PT, R2, 0x1, PT ;  /* 0x000000010200780c */ /* 0x004fda0003f05270 */
[----:B------:R-:W-:Y:S05]  /*06f0*/  @P0 BRA `(.L_x_10) ;  /* 0x0000000000480947 */ /* 0x000fea0003800000 */
[----:B-1----:R-:W1:Y:S01]  /*0700*/  S2UR UR4, SR_CgaCtaId ;  /* 0x00000000000479c3 */ /* 0x002e620000008800 */
        /* <DEDUP_REMOVED lines=12> */
[----:B-1----:R2:W1:Y:S01]  /*07d0*/  SYNCS.EXCH.64 URZ, [UR4+0x50], UR8 ;  /* 0x0000500804ff75b2 */ /* 0x0024620008000100 */
[----:B------:R2:W1:Y:S01]  /*07e0*/  SYNCS.EXCH.64 URZ, [UR4+0x60], UR6 ;  /* 0x0000600604ff75b2 */ /* 0x0004620008000100 */
[----:B------:R2:W1:Y:S01]  /*07f0*/  SYNCS.EXCH.64 URZ, [UR4+0x58], UR8 ;  /* 0x0000580804ff75b2 */ /* 0x0004620008000100 */
[----:B------:R2:W1:Y:S02]  /*0800*/  SYNCS.EXCH.64 URZ, [UR4+0x68], UR6 ;  /* 0x0000680604ff75b2 */ /* 0x0004640008000100 */
[----:B--2---:R-:W-:Y:S01]  /*0810*/  NOP ;  /* 0x0000000000007918 */ /* 0x004fe20000000000 */
.L_x_10:
[----:B------:R-:W2:Y:S01]  /*0820*/  SHFL.IDX PT, R2, R85, RZ, 0x1f ;  /* 0x00001fff55027589 */ /* 0x000ea200000e0000 */
[----:B------:R-:W-:Y:S01]  /*0830*/  NOP ;  /* 0x0000000000007918 */ /* 0x000fe20000000000 */
[----:B--2---:R-:W-:-:S13]  /*0840*/  ISETP.NE.AND P0, PT, R2, 0x3, PT ;  /* 0x000000030200780c */ /* 0x004fda0003f05270 */
[----:B------:R-:W-:Y:S05]  /*0850*/  @P0 BRA `(.L_x_11) ;  /* 0x0000000000300947 */ /* 0x000fea0003800000 */
[----:B-1----:R-:W1:Y:S01]  /*0860*/  S2UR UR6, SR_CgaCtaId ;  /* 0x00000000000679c3 */ /* 0x002e620000008800 */
[----:B------:R-:W-:Y:S01]  /*0870*/  UMOV UR4, 0x400 ;  /* 0x0000040000047882 */ /* 0x000fe20000000000 */
[----:B------:R-:W-:Y:S01]  /*0880*/  UMOV UR5, 0x20 ;  /* 0x0000002000057882 */ /* 0x000fe20000000000 */
[----:B------:R-:W-:Y:S01]  /*0890*/  ELECT P0, URZ, PT ;  /* 0x0000000000ff782f */ /* 0x000fe20003800000 */
[----:B-1----:R-:W-:Y:S02]  /*08a0*/  ULEA UR6, UR6, UR4, 0x18 ;  /* 0x0000000406067291 */ /* 0x002fe4000f8ec0ff */
[----:B------:R-:W-:-:S04]  /*08b0*/  UIADD3 UR4, UPT, UPT, -UR5, 0x100000, URZ ;  /* 0x0010000005047890 */ /* 0x000fc8000fffe1ff */
[----:B------:R-:W-:Y:S02]  /*08c0*/  USHF.L.U32 UR5, UR4, 0xb, URZ ;  /* 0x0000000b04057899 */ /* 0x000fe400080006ff */
[----:B------:R-:W-:Y:S01]  /*08d0*/  USHF.L.U32 UR4, UR4, 0x1, URZ ;  /* 0x0000000104047899 */ /* 0x000fe200080006ff */
[----:B------:R-:W1:Y:S11]  /*08e0*/  FENCE.VIEW.ASYNC.S ;  /* 0x00000000000073c6 */ /* 0x000e760000000000 */
[----:B-1----:R2:W1:Y:S01]  /*08f0*/  SYNCS.EXCH.64 URZ, [UR6+0x70], UR4 ;  /* 0x0000700406ff75b2 */ /* 0x0024620008000100 */
[----:B------:R2:W1:Y:S02]  /*0900*/  SYNCS.EXCH.64 URZ, [UR6+0x78], UR4 ;  /* 0x0000780406ff75b2 */ /* 0x0004640008000100 */
[----:B--2---:R-:W-:Y:S01]  /*0910*/  NOP ;  /* 0x0000000000007918 */ /* 0x004fe20000000000 */
.L_x_11:
[----:B------:R-:W2:Y:S01]  /*0920*/  SHFL.IDX PT, R2, R85, RZ, 0x1f ;  /* 0x00001fff55027589 */ /* 0x000ea200000e0000 */
[----:B------:R-:W-:Y:S01]  /*0930*/  NOP ;  /* 0x0000000000007918 */ /* 0x000fe20000000000 */
[----:B--2---:R-:W-:-:S13]  /*0940*/  ISETP.NE.AND P0, PT, R2, 0x4, PT ;  /* 0x000000040200780c */ /* 0x004fda0003f05270 */
[----:B------:R-:W-:Y:S05]  /*0950*/  @P0 BRA `(.L_x_12) ;  /* 0x00000000004c0947 */ /* 0x000fea0003800000 */
[----:B-1----:R-:W1:Y:S01]  /*0960*/  S2UR UR6, SR_CgaCtaId ;  /* 0x00000000000679c3 */ /* 0x002e620000008800 */
[----:B------:R-:W-:Y:S01]  /*0970*/  UMOV UR4, 0x3a0 ;  /* 0x000003a000047882 */ /* 0x000fe20000000000 */
[----:B------:R-:W-:Y:S01]  /*0980*/  UMOV UR5, 0x400 ;  /* 0x0000040000057882 */ /* 0x000fe20000000000 */
[----:B------:R-:W-:Y:S01]  /*0990*/  USEL UR4, UR4, 0x320, UP3 ;  /* 0x0000032004047887 */ /* 0x000fe20009800000 */
[----:B------:R-:W-:Y:S01]  /*09a0*/  UMOV UR8, 0x1 ;  /* 0x0000000100087882 */ /* 0x000fe20000000000 */
[----:B------:R-:W-:Y:S01]  /*09b0*/  ELECT P0, URZ, PT ;  /* 0x0000000000ff782f */ /* 0x000fe20003800000 */
[----:B------:R-:W-:-:S04]  /*09c0*/  UIADD3 UR8, UPT, UPT, -UR8, 0x100000, URZ ;  /* 0x0010000008087890 */ /* 0x000fc8000fffe1ff */
[----:B------:R-:W-:Y:S02]  /*09d0*/  USHF.L.U32 UR9, UR8, 0xb, URZ ;  /* 0x0000000b08097899 */ /* 0x000fe400080006ff */
[----:B------:R-:W-:Y:S02]  /*09e0*/  USHF.L.U32 UR8, UR8, 0x1, URZ ;  /* 0x0000000108087899 */ /* 0x000fe400080006ff */
[----:B-1----:R-:W-:Y:S02]  /*09f0*/  ULEA UR6, UR6, UR5, 0x18 ;  /* 0x0000000506067291 */ /* 0x002fe4000f8ec0ff */
[----:B------:R-:W-:-:S04]  /*0a00*/  UIADD3 UR4, UPT, UPT, -UR4, 0x100000, URZ ;  /* 0x0010000004047890 */ /* 0x000fc8000fffe1ff */
[----:B------:R-:W-:Y:S02]  /*0a10*/  USHF.L.U32 UR5, UR4, 0xb, URZ ;  /* 0x0000000b04057899 */ /* 0x000fe400080006ff */
[----:B------:R-:W-:Y:S01]  /*0a20*/  USHF.L.U32 UR4, UR4, 0x1, URZ ;  /* 0x0000000104047899 */ /* 0x000fe200080006ff */
[----:B------:R-:W1:Y:S03]  /*0a30*/  FENCE.VIEW.ASYNC.S ;  /* 0x00000000000073c6 */ /* 0x000e660000000000 */
[----:B-1----:R2:W1:Y:S08]  /*0a40*/  SYNCS.EXCH.64 URZ, [UR6+0x80], UR8 ;  /* 0x0000800806ff75b2 */ /* 0x0024700008000100 */
[----:B------:R2:W1:Y:S01]  /*0a50*/  SYNCS.EXCH.64 URZ, [UR6+0x90], UR4 ;  /* 0x0000900406ff75b2 */ /* 0x0004620008000100 */
[----:B------:R2:W1:Y:S01]  /*0a60*/  SYNCS.EXCH.64 URZ, [UR6+0x88], UR8 ;  /* 0x0000880806ff75b2 */ /* 0x0004620008000100 */
[----:B------:R2:W1:Y:S02]  /*0a70*/  SYNCS.EXCH.64 URZ, [UR6+0x98], UR4 ;  /* 0x0000980406ff75b2 */ /* 0x0004640008000100 */
[----:B--2---:R-:W-:Y:S01]  /*0a80*/  NOP ;  /* 0x0000000000007918 */ /* 0x004fe20000000000 */
.L_x_12:
        /* <DEDUP_REMOVED lines=20> */
[----:B------:R2:W1:Y:S01]  /*0bd0*/  SYNCS.EXCH.64 URZ, [UR4+0xc8], UR6 ;  /* 0x0000c80604ff75b2 */ /* 0x0004620008000100 */
[----:B------:R2:W1:Y:S01]  /*0be0*/  SYNCS.EXCH.64 URZ, [UR4+0xb0], UR8 ;  /* 0x0000b00804ff75b2 */ /* 0x0004620008000100 */
[----:B------:R2:W1:Y:S01]  /*0bf0*/  SYNCS.EXCH.64 URZ, [UR4+0xd0], UR6 ;  /* 0x0000d00604ff75b2 */ /* 0x0004620008000100 */
[----:B------:R2:W1:Y:S01]  /*0c00*/  SYNCS.EXCH.64 URZ, [UR4+0xb8], UR8 ;  /* 0x0000b80804ff75b2 */ /* 0x0004620008000100 */
[----:B------:R2:W1:Y:S02]  /*0c10*/  SYNCS.EXCH.64 URZ, [UR4+0xd8], UR6 ;  /* 0x0000d80604ff75b2 */ /* 0x0004640008000100 */
[----:B--2---:R-:W-:Y:S01]  /*0c20*/  NOP ;  /* 0x0000000000007918 */ /* 0x004fe20000000000 */
.L_x_13:
[----:B------:R-:W2:Y:S01]  /*0c30*/  SHFL.IDX PT, R2, R85, RZ, 0x1f ;  /* 0x00001fff55027589 */ /* 0x000ea200000e0000 */
[----:B------:R-:W-:Y:S01]  /*0c40*/  NOP ;  /* 0x0000000000007918 */ /* 0x000fe20000000000 */
[----:B--2---:R-:W-:-:S13]  /*0c50*/  ISETP.NE.AND P0, PT, R2, 0x3, PT ;  /* 0x000000030200780c */ /* 0x004fda0003f05270 */
[----:B------:R-:W-:Y:S05]  /*0c60*/  @P0 BRA `(.L_x_14) ;  /* 0x0000000000380947 */ /* 0x000fea0003800000 */
[----:B------:R-:W2:Y:S01]  /*0c70*/  S2UR UR5, SR_CgaCtaId ;  /* 0x00000000000579c3 */ /* 0x000ea20000008800 */
[----:B-1----:R-:W-:Y:S01]  /*0c80*/  UMOV UR4, 0x400 ;  /* 0x0000040000047882 */ /* 0x002fe20000000000 */
[----:B------:R-:W-:Y:S01]  /*0c90*/  UMOV UR6, 0x20 ;  /* 0x0000002000067882 */ /* 0x000fe20000000000 */
[----:B------:R-:W-:Y:S01]  /*0ca0*/  ELECT P0, URZ, PT ;  /* 0x0000000000ff782f */ /* 0x000fe20003800000 */
[----:B------:R-:W-:-:S04]  /*0cb0*/  UIADD3 UR6, UPT, UPT, -UR6, 0x100000, URZ ;  /* 0x0010000006067890 */ /* 0x000fc8000fffe1ff */
[----:B------:R-:W-:Y:S02]  /*0cc0*/  USHF.L.U32 UR7, UR6, 0xb, URZ ;  /* 0x0000000b06077899 */ /* 0x000fe400080006ff */
[----:B------:R-:W-:Y:S02]  /*0cd0*/  USHF.L.U32 UR6, UR6, 0x1, URZ ;  /* 0x0000000106067899 */ /* 0x000fe400080006ff */
[----:B--2---:R-:W-:Y:S01]  /*0ce0*/  ULEA UR4, UR5, UR4, 0x18 ;  /* 0x0000000405047291 */ /* 0x004fe2000f8ec0ff */
[----:B------:R-:W1:Y:S11]  /*0cf0*/  FENCE.VIEW.ASYNC.S ;  /* 0x00000000000073c6 */ /* 0x000e760000000000 */
[----:B-1----:R2:W1:Y:S01]  /*0d00*/  SYNCS.EXCH.64 URZ, [UR4+0xe0], UR6 ;  /* 0x0000e00604ff75b2 */ /* 0x0024620008000100 */
[----:B------:R2:W1:Y:S01]  /*0d10*/  SYNCS.EXCH.64 URZ, [UR4+0xf0], UR6 ;  /* 0x0000f00604ff75b2 */ /* 0x0004620008000100 */
[----:B------:R2:W1:Y:S01]  /*0d20*/  SYNCS.EXCH.64 URZ, [UR4+0xe8], UR6 ;  /* 0x0000e80604ff75b2 */ /* 0x0004620008000100 */
[----:B------:R2:W1:Y:S02]  /*0d30*/  SYNCS.EXCH.64 URZ, [UR4+0xf8], UR6 ;  /* 0x0000f80604ff75b2 */ /* 0x0004640008000100 */
[----:B--2---:R-:W-:Y:S01]  /*0d40*/  NOP ;  /* 0x0000000000007918 */ /* 0x004fe20000000000 */
.L_x_14:
[----:B-1----:R-:W1:Y:S01]  /*0d50*/  LDCU UR4, c[0x0][0x36c] ;  /* 0x00006d80ff0477ac */ /* 0x002e620008000800 */
[----:B------:R-:W-:Y:S01]  /*0d60*/  ISETP.NE.OR P3, PT, R0, 0x2, !P3 ;  /* 0x000000020000780c */ /* 0x000fe20005f65670 */
[----:B------:R-:W-:Y:S01]  /*0d70*/  NOP ;  /* 0x0000000000007918 */ /* 0x000fe20000000000 */
[----:B------:R-:W-:Y:S01]  /*0d80*/  LOP3.LUT R0, R93, 0x1f, RZ, 0xc0, !PT ;  /* 0x0000001f5d007812 */ /* 0x000fe200078ec0ff */
[----:B------:R-:W-:Y:S02]  /*0d90*/  UISETP.NE.AND UP4, UPT, UR17, URZ, UPT ;  /* 0x000000ff1100728c */ /* 0x000fe4000bf85270 */
[----:B-1----:R-:W-:-:S09]  /*0da0*/  UISETP.EQ.U32.AND UP5, UPT, UR4, 0x1, UPT ;  /* 0x000000010400788c */ /* 0x002fd2000bfa2070 */
[----:B------:R-:W-:Y:S05]  /*0db0*/  BRA.U !UP5, `(.L_x_15) ;  /* 0x000000010d087547 */ /* 0x000fea000b800000 */
[----:B---34-:R-:W-:Y:S01]  /*0dc0*/  UCGABAR_ARV ;  /* 0x00000000000079c7 */ /* 0x018fe20008000000 */
[----:B------:R-:W-:Y:S05]  /*0dd0*/  BRA `(.L_x_16) ;  /* 0x0000000000047947 */ /* 0x000fea0003800000 */
.L_x_15:
[----:B---34-:R-:W-:Y:S01]  /*0de0*/  NOP ;  /* 0x0000000000007918 */ /* 0x018fe20000000000 */
.L_x_16:
[----:B------:R-:W1:Y:S01]  /*0df0*/  S2UR UR16, SR_CTAID.X ;  /* 0x00000000001079c3 */ /* 0x000e620000002500 */
[----:B------:R-:W-:-:S05]  /*0e00*/  CS2R.32 R3, SR_CgaSize ;  /* 0x0000000000037805 */ /* 0x000fca0000008a00 */
[----:B------:R-:W-:-:S05]  /*0e10*/  IMAD R3, R3, -0xa0, RZ ;  /* 0xffffff6003037824 */ /* 0x000fca00078e02ff */
[----:B------:R-:W-:-:S14]  /*0e20*/  R2UR UR5, R3 ;  /* 0x00000000030572ca */ /* 0x000fdc00000e0000 */
[----:B------:R-:W2:Y:S01]  /*0e30*/  LDCU UR5, c[0x0][UR5+0x2b0] ;  /* 0x00005600050577ac */ /* 0x000ea20008000800 */
[----:B------:R-:W-:-:S05]  /*0e40*/  CS2R.32 R3, SR_CgaSize ;  /* 0x0000000000037805 */ /* 0x000fca0000008a00 */
[----:B------:R-:W-:-:S05]  /*0e50*/  IMAD R3, R3, -0xa0, RZ ;  /* 0xffffff6003037824 */ /* 0x000fca00078e02ff */
[----:B------:R-:W-:-:S14]  /*0e60*/  R2UR UR4, R3 ;  /* 0x00000000030472ca */ /* 0x000fdc00000e0000 */
[----:B------:R-:W3:Y:S01]  /*0e70*/  LDCU UR4, c[0x0][UR4+0x2b4] ;  /* 0x00005680040477ac */ /* 0x000ee20008000800 */
[----:B------:R-:W4:Y:S01]  /*0e80*/  S2UR UR20, SR_CTAID.Y ;  /* 0x00000000001479c3 */ /* 0x000f220000002600 */
[----:B------:R-:W-:-:S05]  /*0e90*/  CS2R.32 R3, SR_CgaSize ;  /* 0x0000000000037805 */ /* 0x000fca0000008a00 */
[----:B------:R-:W-:-:S05]  /*0ea0*/  IMAD R3, R3, -0xa0, RZ ;  /* 0xffffff6003037824 */ /* 0x000fca00078e02ff */
[----:B------:R-:W-:-:S14]  /*0eb0*/  R2UR UR59, R3 ;  /* 0x00000000033b72ca */ /* 0x000fdc00000e0000 */
[----:B------:R-:W3:Y:S01]  /*0ec0*/  LDCU UR59, c[0x0][UR59+0x2a0] ;  /* 0x000054003b3b77ac */ /* 0x000ee20008000800 */
[----:B------:R-:W-:-:S05]  /*0ed0*/  CS2R.32 R3, SR_CgaSize ;  /* 0x0000000000037805 */ /* 0x000fca0000008a00 */
[----:B------:R-:W-:-:S05]  /*0ee0*/  IMAD R3, R3, -0xa0, RZ ;  /* 0xffffff6003037824 */ /* 0x000fca00078e02ff */
[----:B------:R-:W-:-:S14]  /*0ef0*/  R2UR UR62, R3 ;  /* 0x00000000033e72ca */ /* 0x000fdc00000e0000 */
[----:B------:R-:W3:Y:S01]  /*0f00*/  LDCU UR62, c[0x0][UR62+0x2a4] ;  /* 0x000054803e3e77ac */ /* 0x000ee20008000800 */
[----:B------:R-:W3:Y:S01]  /*0f10*/  S2UR UR7, SR_CgaCtaId ;  /* 0x00000000000779c3 */ /* 0x000ee20000008800 */
[----:B------:R-:W3:Y:S01]  /*0f20*/  LDCU UR21, c[0x0][0xb24] ;  /* 0x00016480ff1577ac */ /* 0x000ee20008000800 */
[----:B------:R-:W3:Y:S01]  /*0f30*/  LDCU UR42, c[0x0][0xb24] ;  /* 0x00016480ff2a77ac */ /* 0x000ee20008000800 */
[----:B-1----:R-:W-:Y:S01]  /*0f40*/  I2FP.F32.U32 R3, UR16 ;  /* 0x0000001000037c45 */ /* 0x002fe20008201000 */
[----:B------:R-:W1:Y:S04]  /*0f50*/  LDCU UR29, c[0x0][0xb30] ;  /* 0x00016600ff1d77ac */ /* 0x000e680008000800 */
[----:B--2---:R-:W-:Y:S01]  /*0f60*/  FMUL R3, R3, UR5 ;  /* 0x0000000503037c20 */ /* 0x004fe20008400000 */
[----:B------:R-:W-:Y:S01]  /*0f70*/  UMOV UR34, 0x5 ;  /* 0x0000000500227882 */ /* 0x000fe20000000000 */
[----:B----4-:R-:W-:-:S04]  /*0f80*/  I2FP.F32.U32 R2, UR20 ;  /* 0x0000001400027c45 */ /* 0x010fc80008201000 */
[----:B------:R-:W2:Y:S01]  /*0f90*/  F2I.U32.TRUNC.NTZ R3, R3 ;  /* 0x0000000300037305 */ /* 0x000ea2000020f000 */
[----:B---3--:R-:W-:Y:S01]  /*0fa0*/  FMUL R2, R2, UR4 ;  /* 0x0000000402027c20 */ /* 0x008fe20008400000 */
[----:B------:R-:W-:Y:S02]  /*0fb0*/  ULOP3.LUT UR5, UR7, 0x2, URZ, 0xc0, !UPT ;  /* 0x0000000207057892 */ /* 0x000fe4000f8ec0ff */
[----:B------:R-:W-:-:S04]  /*0fc0*/  ULOP3.LUT UR49, UR7, 0x1, URZ, 0xc0, !UPT ;  /* 0x0000000107317892 */ /* 0x000fc8000f8ec0ff */
[----:B------:R-:W3:Y:S01]  /*0fd0*/  F2I.U32.TRUNC.NTZ R2, R2 ;  /* 0x0000000200027305 */ /* 0x000ee2000020f000 */
[----:B------:R-:W-:Y:S02]  /*0fe0*/  UISETP.GT.U32.AND UP0, UPT, UR5, 0xffff, UPT ;  /* 0x0000ffff0500788c */ /* 0x000fe4000bf04070 */
[----:B------:R-:W-:Y:S02]  /*0ff0*/  UISETP.GT.U32.AND UP1, UPT, UR49, 0xffff, UPT ;  /* 0x0000ffff3100788c */ /* 0x000fe4000bf24070 */
[----:B------:R-:W-:Y:S01]  /*1000*/  USEL UR26, UR5, 0xffff, !UP0 ;  /* 0x0000ffff051a7887 */ /* 0x000fe2000c000000 */
[----:B--2---:R-:W-:Y:S01]  /*1010*/  R2UR UR4, R3 ;  /* 0x00000000030472ca */ /* 0x004fe200000e0000 */
[----:B------:R-:W-:Y:S02]  /*1020*/  USHF.R.U32.HI UR32, URZ, 0x1, UR7 ;  /* 0x00000001ff207899 */ /* 0x000fe40008011607 */
[----:B------:R-:W-:Y:S02]  /*1030*/  USHF.L.U32 UR31, UR7, 0x9, URZ ;  /* 0x00000009071f7899 */ /* 0x000fe400080006ff */
[----:B------:R-:W-:-:S02]  /*1040*/  USHF.L.U32 UR30, UR7, 0xb, URZ ;  /* 0x0000000b071e7899 */ /* 0x000fc400080006ff */
[----:B------:R-:W-:Y:S01]  /*1050*/  USEL UR27, UR49, 0xffff, !UP1 ;  /* 0x0000ffff311b7887 */ /* 0x000fe2000c800000 */
[----:B---3--:R-:W-:Y:S02]  /*1060*/  R2UR UR6, R2 ;  /* 0x00000000020672ca */ /* 0x008fe400000e0000 */
[----:B------:R-:W-:-:S03]  /*1070*/  PRMT R2, RZ, 0x7610, R2 ;  /* 0x00007610ff027816 */ /* 0x000fc60000000002 */
[----:B------:R-:W-:-:S04]  /*1080*/  UIADD3 UR5, UPT, UPT, -UR4, URZ, URZ ;  /* 0x000000ff04057290 */ /* 0x000fc8000fffe1ff */
[----:B------:R-:W-:-:S04]  /*1090*/  UIMAD UR59, UR59, UR5, UR16 ;  /* 0x000000053b3b72a4 */ /* 0x000fc8000f8e0210 */
[----:B------:R-:W-:-:S04]  /*10a0*/  UIADD3 UR4, UPT, UPT, -UR6, URZ, URZ ;  /* 0x000000ff06047290 */ /* 0x000fc8000fffe1ff */
[----:B------:R-:W-:Y:S01]  /*10b0*/  UIMAD UR62, UR62, UR4, UR20 ;  /* 0x000000043e3e72a4 */ /* 0x000fe2000f8e0214 */
[----:B-1----:R-:W-:Y:S11]  /*10c0*/  BRA.U UP4, `(.L_x_17) ;  /* 0x00000001043c7547 */ /* 0x002ff6000b800000 */
[----:B------:R-:W-:Y:S02]  /*10d0*/  UISETP.NE.AND UP0, UPT, UR62, URZ, UPT ;  /* 0x000000ff3e00728c */ /* 0x000fe4000bf05270 */
[----:B------:R-:W-:Y:S02]  /*10e0*/  UISETP.NE.AND UP1, UPT, UR62, 0x1, UPT ;  /* 0x000000013e00788c */ /* 0x000fe4000bf25270 */
[----:B------:R-:W-:Y:S02]  /*10f0*/  UISETP.NE.AND UP2, UPT, UR59, URZ, UP0 ;  /* 0x000000ff3b00728c */ /* 0x000fe40008745270 */
[----:B------:R-:W-:Y:S02]  /*1100*/  USEL UR4, URZ, 0x2, UP0 ;  /* 0x00000002ff047887 */ /* 0x000fe40008000000 */
[----:B------:R-:W-:Y:S02]  /*1110*/  USEL UR8, URZ, 0x1, UP2 ;  /* 0x00000001ff087887 */ /* 0x000fe40009000000 */
[----:B------:R-:W-:-:S02]  /*1120*/  UISETP.NE.AND UP2, UPT, UR59, URZ, UPT ;  /* 0x000000ff3b00728c */ /* 0x000fc4000bf45270 */
[----:B------:R-:W-:Y:S02]  /*1130*/  USEL UR5, URZ, 0x4, UP1 ;  /* 0x00000004ff057887 */ /* 0x000fe40008800000 */
[----:B------:R-:W-:Y:S02]  /*1140*/  UISETP.NE.AND UP0, UPT, UR59, 0x1, UPT ;  /* 0x000000013b00788c */ /* 0x000fe4000bf05270 */
[----:B------:R-:W-:Y:S02]  /*1150*/  USEL UR6, URZ, 0x8, UP1 ;  /* 0x00000008ff067887 */ /* 0x000fe40008800000 */
[----:B------:R-:W-:Y:S02]  /*1160*/  USEL UR7, UR5, 0x4, UP2 ;  /* 0x0000000405077887 */ /* 0x000fe40009000000 */
[----:B------:R-:W-:Y:S02]  /*1170*/  USEL UR4, UR4, 0x2, UP0 ;  /* 0x0000000204047887 */ /* 0x000fe40008000000 */
[----:B------:R-:W-:-:S02]  /*1180*/  USEL UR5, UR6, 0x8, UP0 ;  /* 0x0000000806057887 */ /* 0x000fc40008000000 */
[----:B------:R-:W-:-:S04]  /*1190*/  UIADD3 UR4, UPT, UPT, UR4, UR7, UR8 ;  /* 0x0000000704047290 */ /* 0x000fc8000fffe008 */
[----:B------:R-:W-:-:S06]  /*11a0*/  UIADD3 UR4, UPT, UPT, UR4, UR5, URZ ;  /* 0x0000000504047290 */ /* 0x000fcc000fffe0ff */
[----:B------:R-:W-:-:S07]  /*11b0*/  MOV R2, UR4 ;  /* 0x0000000400027c02 */ /* 0x000fce0008000f00 */
.L_x_17:
[----:B------:R-:W1:Y:S01]  /*11c0*/  S2UR UR36, SR_CTAID.Z ;  /* 0x00000000002479c3 */ /* 0x000e620000002700 */
[----:B------:R-:W-:Y:S01]  /*11d0*/  UISETP.GE.AND UP0, UPT, UR21, 0x1, UPT ;  /* 0x000000011500788c */ /* 0x000fe2000bf06270 */
[----:B------:R-:W-:-:S08]  /*11e0*/  UMOV UR33, 0x3 ;  /* 0x0000000300217882 */ /* 0x000fd00000000000 */
[----:B------:R-:W-:Y:S05]  /*11f0*/  BRA.U !UP0, `(.L_x_18) ;  /* 0x0000000108d47547 */ /* 0x000fea000b800000 */
[----:B------:R-:W2:Y:S01]  /*1200*/  LDCU.128 UR12, c[0x0][0xb10] ;  /* 0x00016200ff0c77ac */ /* 0x000ea20008000c00 */
[----:B------:R-:W3:Y:S01]  /*1210*/  LDCU UR6, c[0x0][0x370] ;  /* 0x00006e00ff0677ac */ /* 0x000ee20008000800 */
[----:B------:R-:W4:Y:S01]  /*1220*/  LDCU UR5, c[0x0][0x374] ;  /* 0x00006e80ff0577ac */ /* 0x000f220008000800 */
[----:B------:R-:W1:Y:S01]  /*1230*/  LDCU UR28, c[0x0][0xb0c] ;  /* 0x00016180ff1c77ac */ /* 0x000e620008000800 */
[----:B------:R-:W1:Y:S01]  /*1240*/  LDCU UR4, c[0x0][0xb20] ;  /* 0x00016400ff0477ac */ /* 0x000e620008000800 */
[----:B------:R-:W1:Y:S01]  /*1250*/  LDCU.64 UR8, c[0x0][0xb28] ;  /* 0x00016500ff0877ac */ /* 0x000e620008000a00 */
[----:B--2---:R-:W-:Y:S02]  /*1260*/  UISETP.NE.AND UP0, UPT, UR14, 0x1, UPT ;  /* 0x000000010e00788c */ /* 0x004fe4000bf05270 */
[----:B----4-:R-:W-:Y:S02]  /*1270*/  UIMAD.WIDE.U32 UR10, UR5, UR15, URZ ;  /* 0x0000000f050a72a5 */ /* 0x010fe4000f8e00ff */
[----:B---3--:R-:W-:-:S02]  /*1280*/  UIMAD.WIDE.U32 UR22, UR6, UR12, URZ ;  /* 0x0000000c061672a5 */ /* 0x008fc4000f8e00ff */
[----:B-1----:R-:W-:Y:S02]  /*1290*/  UISETP.NE.AND UP1, UPT, UR28, 0x1, UPT ;  /* 0x000000011c00788c */ /* 0x002fe4000bf25270 */
[----:B------:R-:W-:Y:S01]  /*12a0*/  UISETP.NE.AND UP2, UPT, UR21, 0x1, UPT ;  /* 0x000000011500788c */ /* 0x000fe2000bf45270 */
[----:B------:R-:W-:Y:S02]  /*12b0*/  UMOV UR10, UR11 ;  /* 0x0000000b000a7c82 */ /* 0x000fe40008000000 */
[----:B------:R-:W-:Y:S01]  /*12c0*/  UMOV UR22, UR23 ;  /* 0x0000001700167c82 */ /* 0x000fe20008000000 */
[----:B------:R-:W-:Y:S02]  /*12d0*/  @UP0 USHF.R.U32.HI UR5, URZ, UR4, UR10 ;  /* 0x00000004ff050299 */ /* 0x000fe4000801160a */
[----:B------:R-:W-:Y:S02]  /*12e0*/  UIMAD.WIDE.U32 UR24, UR20, UR15, URZ ;  /* 0x0000000f141872a5 */ /* 0x000fe4000f8e00ff */
[----:B------:R-:W-:-:S02]  /*12f0*/  UIMAD.WIDE.U32 UR10, UR5, UR8, URZ ;  /* 0x00000008050a72a5 */ /* 0x000fc4000f8e00ff */
[----:B------:R-:W-:Y:S02]  /*1300*/  @UP1 USHF.R.U32.HI UR6, URZ, UR13, UR22 ;  /* 0x0000000dff061299 */ /* 0x000fe40008011616 */
[----:B------:R-:W-:Y:S02]  /*1310*/  UIMAD.WIDE.U32 UR18, UR16, UR12, URZ ;  /* 0x0000000c101272a5 */ /* 0x000fe4000f8e00ff */
[----:B------:R-:W-:Y:S01]  /*1320*/  UIMAD.WIDE.U32 UR22, UR6, UR8, URZ ;  /* 0x00000008061672a5 */ /* 0x000fe2000f8e00ff */
[----:B------:R-:W-:Y:S01]  /*1330*/  UMOV UR24, UR25 ;  /* 0x0000001900187c82 */ /* 0x000fe20008000000 */
[----:B------:R-:W-:Y:S01]  /*1340*/  UMOV UR10, UR11 ;  /* 0x0000000b000a7c82 */ /* 0x000fe20008000000 */
[----:B------:R-:W-:Y:S02]  /*1350*/  USHF.R.U32.HI UR24, URZ, UR4, UR24 ;  /* 0x00000004ff187299 */ /* 0x000fe40008011618 */
[----:B------:R-:W-:Y:S02]  /*1360*/  @UP2 USHF.R.U32.HI UR5, URZ, UR9, UR10 ;  /* 0x00000009ff052299 */ /* 0x000fe4000801160a */
[----:B------:R-:W-:Y:S01]  /*1370*/  UMOV UR7, UR23 ;  /* 0x0000001700077c82 */ /* 0x000fe20008000000 */
[----:B------:R-:W-:Y:S01]  /*1380*/  UMOV UR18, UR19 ;  /* 0x0000001300127c82 */ /* 0x000fe20008000000 */
[----:B------:R-:W-:-:S02]  /*1390*/  @UP2 USHF.R.U32.HI UR6, URZ, UR9, UR7 ;  /* 0x00000009ff062299 */ /* 0x000fc40008011607 */
[----:B------:R-:W-:Y:S02]  /*13a0*/  USHF.R.U32.HI UR18, URZ, UR13, UR18 ;  /* 0x0000000dff127299 */ /* 0x000fe40008011612 */
[----:B------:R-:W-:Y:S02]  /*13b0*/  USEL UR4, UR20, UR24, !UP0 ;  /* 0x0000001814047287 */ /* 0x000fe4000c000000 */
[----:B------:R-:W-:Y:S02]  /*13c0*/  UIMAD UR7, UR5, UR21, URZ ;  /* 0x00000015050772a4 */ /* 0x000fe4000f8e02ff */
[----:B------:R-:W-:Y:S02]  /*13d0*/  USEL UR5, UR16, UR18, !UP1 ;  /* 0x0000001210057287 */ /* 0x000fe4000c800000 */
[----:B------:R-:W-:Y:S02]  /*13e0*/  UIMAD UR12, UR6, UR21, URZ ;  /* 0x00000015060c72a4 */ /* 0x000fe4000f8e02ff */
[----:B------:R-:W-:-:S02]  /*13f0*/  UISETP.GE.AND UP0, UPT, UR4, UR7, UPT ;  /* 0x000000070400728c */ /* 0x000fc4000bf06270 */
[----:B------:R-:W-:Y:S02]  /*1400*/  UIMAD.WIDE.U32 UR10, UR4, UR8, URZ ;  /* 0x00000008040a72a5 */ /* 0x000fe4000f8e00ff */
[----:B------:R-:W-:Y:S02]  /*1410*/  UISETP.GE.OR UP0, UPT, UR5, UR12, UP0 ;  /* 0x0000000c0500728c */ /* 0x000fe40008706670 */
[----:B------:R-:W-:Y:S02]  /*1420*/  UIMAD.WIDE.U32 UR12, UR5, UR8, URZ ;  /* 0x00000008050c72a5 */ /* 0x000fe4000f8e00ff */
[----:B------:R-:W-:Y:S01]  /*1430*/  UIADD3 UR10, UPT, UPT, -UR4, URZ, URZ ;  /* 0x000000ff040a7290 */ /* 0x000fe2000fffe1ff */
[----:B------:R-:W-:Y:S01]  /*1440*/  UMOV UR8, UR11 ;  /* 0x0000000b00087c82 */ /* 0x000fe20008000000 */
[----:B------:R-:W-:Y:S02]  /*1450*/  UIADD3 UR11, UPT, UPT, -UR5, URZ, URZ ;  /* 0x000000ff050b7290 */ /* 0x000fe4000fffe1ff */
[----:B------:R-:W-:-:S03]  /*1460*/  USHF.R.U32.HI UR8, URZ, UR9, UR8 ;  /* 0x00000009ff087299 */ /* 0x000fc60008011608 */
[----:B------:R-:W-:Y:S01]  /*1470*/  @!UP0 UMOV UR7, UR13 ;  /* 0x0000000d00078c82 */ /* 0x000fe20008000000 */
[----:B------:R-:W-:Y:S02]  /*1480*/  UIMAD UR20, UR14, UR10, UR20 ;  /* 0x0000000a0e1472a4 */ /* 0x000fe4000f8e0214 */
[----:B------:R-:W-:Y:S02]  /*1490*/  USEL UR8, UR4, UR8, !UP2 ;  /* 0x0000000804087287 */ /* 0x000fe4000d000000 */
[----:B------:R-:W-:Y:S02]  /*14a0*/  @!UP0 USHF.R.U32.HI UR7, URZ, UR9, UR7 ;  /* 0x00000009ff078299 */ /* 0x000fe40008011607 */
[----:B------:R-:W-:Y:S02]  /*14b0*/  UIADD3 UR9, UPT, UPT, -UR8, URZ, URZ ;  /* 0x000000ff08097290 */ /* 0x000fe4000fffe1ff */
[----:B------:R-:W-:Y:S02]  /*14c0*/  @!UP0 USEL UR7, UR5, UR7, !UP2 ;  /* 0x0000000705078287 */ /* 0x000fe4000d000000 */
[----:B------:R-:W-:-:S02]  /*14d0*/  UIMAD UR9, UR21, UR9, UR4 ;  /* 0x00000009150972a4 */ /* 0x000fc4000f8e0204 */
[----:B------:R-:W-:Y:S02]  /*14e0*/  @!UP0 UIADD3 UR8, UPT, UPT, UR8, -UR7, URZ ;  /* 0x8000000708088290 */ /* 0x000fe4000fffe0ff */
[----:B------:R-:W-:Y:S02]  /*14f0*/  @!UP0 UIMAD UR6, UR9, UR6, UR7 ;  /* 0x00000006090682a4 */ /* 0x000fe4000f8e0207 */
[----:B------:R-:W-:Y:S02]  /*1500*/  @!UP0 UIMAD UR4, UR8, UR21, UR5 ;  /* 0x00000015080482a4 */ /* 0x000fe4000f8e0205 */
[----:B------:R-:W-:Y:S02]  /*1510*/  UIMAD UR16, UR28, UR11, UR16 ;  /* 0x0000000b1c1072a4 */ /* 0x000fe4000f8e0210 */
[----:B------:R-:W-:Y:S01]  /*1520*/  UIMAD UR20, UR4, UR14, UR20 ;  /* 0x0000000e041472a4 */ /* 0x000fe2000f8e0214 */
[----:B------:R-:W-:Y:S02]  /*1530*/  @!UP0 UMOV UR5, UR6 ;  /* 0x0000000600058c82 */ /* 0x000fe40008000000 */
[----:B------:R-:W-:-:S12]  /*1540*/  UIMAD UR16, UR5, UR28, UR16 ;  /* 0x0000001c051072a4 */ /* 0x000fd8000f8e0210 */
.L_x_18:
[----:B------:R-:W-:Y:S02]  /*1550*/  UISETP.NE.AND UP1, UPT, UR29, 0x1, UPT ;  /* 0x000000011d00788c */ /* 0x000fe4000bf25270 */
[----:B------:R-:W-:Y:S02]  /*1560*/  ULOP3.LUT UR27, UR27, 0xffff, URZ, 0xc0, !UPT ;  /* 0x0000ffff1b1b7892 */ /* 0x000fe4000f8ec0ff */
[----:B------:R-:W-:Y:S02]  /*1570*/  ULOP3.LUT UR26, UR26, 0xffff, URZ, 0xc0, !UPT ;  /* 0x0000ffff1a1a7892 */ /* 0x000fe4000f8ec0ff */
[----:B------:R-:W-:Y:S02]  /*1580*/  UISETP.NE.AND UP0, UPT, UR17, 0x2, UPT ;  /* 0x000000021100788c */ /* 0x000fe4000bf05270 */
[----:B------:R-:W-:Y:S02]  /*1590*/  ULOP3.LUT UR31, UR31, 0x400, URZ, 0xc0, !UPT ;  /* 0x000004001f1f7892 */ /* 0x000fe4000f8ec0ff */
[----:B------:R-:W-:-:S02]  /*15a0*/  ULOP3.LUT UR30, UR30, 0x800, URZ, 0xc0, !UPT ;  /* 0x000008001e1e7892 */ /* 0x000fc4000f8ec0ff */
[----:B------:R-:W-:Y:S02]  /*15b0*/  USHF.L.U32 UR27, UR34, UR27, URZ ;  /* 0x0000001b221b7299 */ /* 0x000fe400080006ff */
[----:B------:R-:W-:Y:S01]  /*15c0*/  USHF.L.U32 UR26, UR33, UR26, URZ ;  /* 0x0000001a211a7299 */ /* 0x000fe200080006ff */
[----:B------:R-:W-:Y:S11]  /*15d0*/  BRA.U UP1, `(.L_x_19) ;  /* 0x0000000101447547 */ /* 0x000ff6000b800000 */
[----:B------:R-:W2:Y:S01]  /*15e0*/  LDCU.128 UR8, c[0x0][0xb10] ;  /* 0x00016200ff0877ac */ /* 0x000ea20008000c00 */
[----:B------:R-:W3:Y:S01]  /*15f0*/  LDCU UR12, c[0x0][0xb0c] ;  /* 0x00016180ff0c77ac */ /* 0x000ee20008000800 */
[----:B------:R-:W4:Y:S01]  /*1600*/  LDCU UR13, c[0x0][0xb20] ;  /* 0x00016400ff0d77ac */ /* 0x000f220008000800 */
[----:B--2---:R-:W-:Y:S02]  /*1610*/  UIMAD.WIDE.U32 UR6, UR16, UR8, URZ ;  /* 0x00000008100672a5 */ /* 0x004fe4000f8e00ff */
[----:B------:R-:W-:Y:S02]  /*1620*/  UIMAD.WIDE.U32 UR4, UR20, UR11, URZ ;  /* 0x0000000b140472a5 */ /* 0x000fe4000f8e00ff */
[----:B---3--:R-:W-:Y:S02]  /*1630*/  UISETP.NE.AND UP2, UPT, UR12, 0x1, UPT ;  /* 0x000000010c00788c */ /* 0x008fe4000bf45270 */
[----:B------:R-:W-:Y:S01]  /*1640*/  UISETP.NE.AND UP1, UPT, UR10, 0x1, UPT ;  /* 0x000000010a00788c */ /* 0x000fe2000bf25270 */
[----:B------:R-:W-:-:S02]  /*1650*/  UMOV UR6, UR7 ;  /* 0x0000000700067c82 */ /* 0x000fc40008000000 */
[----:B------:R-:W-:Y:S01]  /*1660*/  UMOV UR4, UR5 ;  /* 0x0000000500047c82 */ /* 0x000fe20008000000 */
[----:B------:R-:W-:Y:S02]  /*1670*/  USHF.R.U32.HI UR6, URZ, UR9, UR6 ;  /* 0x00000009ff067299 */ /* 0x000fe40008011606 */
[----:B----4-:R-:W-:Y:S02]  /*1680*/  USHF.R.U32.HI UR4, URZ, UR13, UR4 ;  /* 0x0000000dff047299 */ /* 0x010fe40008011604 */
[----:B------:R-:W-:Y:S02]  /*1690*/  USEL UR5, UR16, UR6, !UP2 ;  /* 0x0000000610057287 */ /* 0x000fe4000d000000 */
[----:B------:R-:W-:-:S04]  /*16a0*/  USEL UR4, UR20, UR4, !UP1 ;  /* 0x0000000414047287 */ /* 0x000fc8000c800000 */
[----:B------:R-:W-:Y:S02]  /*16b0*/  UIADD3 UR6, UPT, UPT, UR5, -UR4, URZ ;  /* 0x8000000405067290 */ /* 0x000fe4000fffe0ff */
[----:B------:R-:W-:Y:S02]  /*16c0*/  UIADD3 UR4, UPT, UPT, -UR5, UR4, URZ ;  /* 0x0000000405047290 */ /* 0x000fe4000fffe1ff */
[----:B------:R-:W-:Y:S02]  /*16d0*/  UIMAD UR20, UR6, UR10, UR20 ;  /* 0x0000000a061472a4 */ /* 0x000fe4000f8e0214 */
[----:B------:R-:W-:-:S12]  /*16e0*/  UIMAD UR16, UR4, UR12, UR16 ;  /* 0x0000000c041072a4 */ /* 0x000fd8000f8e0210 */
.L_x_19:
[----:B------:R-:W-:Y:S05]  /*16f0*/  BRA.U !UP5, `(.L_x_20) ;  /* 0x000000010d0c7547 */ /* 0x000fea000b800000 */
[----:B------:R-:W-:Y:S01]  /*1700*/  UCGABAR_WAIT ;  /* 0x0000000000007dc7 */ /* 0x000fe20008000000 */
[----:B------:R-:W-:Y:S01]  /*1710*/  CCTL.IVALL ;  /* 0x00000000ff00798f */ /* 0x000fe20002000000 */
[----:B------:R-:W-:Y:S05]  /*1720*/  BRA `(.L_x_21) ;  /* 0x0000000000047947 */ /* 0x000fea0003800000 */
.L_x_20:
[----:B------:R-:W-:Y:S06]  /*1730*/  BAR.SYNC.DEFER_BLOCKING 0x0 ;  /* 0x0000000000007b1d */ /* 0x000fec0000010000 */
.L_x_21:
[----:B------:R-:W-:Y:S05]  /*1740*/  BRA.U UP0, `(.L_x_22) ;  /* 0x0000001100e87547 */ /* 0x000fea000b800000 */
[----:B------:R-:W2:Y:S01]  /*1750*/  LDCU UR7, c[0x0][0x38c] ;  /* 0x00007180ff0777ac */ /* 0x000ea20008000800 */
[----:B------:R-:W3:Y:S01]  /*1760*/  S2UR UR8, SR_CgaCtaId ;  /* 0x00000000000879c3 */ /* 0x000ee20000008800 */
[----:B------:R-:W-:Y:S01]  /*1770*/  PLOP3.LUT P1, PT, PT, PT, UP3, 0x80, 0x8 ;  /* 0x000000000008781c */ /* 0x000fe20003f2f038 */
[----:B------:R-:W-:Y:S01]  /*1780*/  IMAD.MOV.U32 R12, RZ, RZ, 0x1 ;  /* 0x00000001ff0c7424 */ /* 0x000fe200078e00ff */
[----:B------:R-:W-:Y:S01]  /*1790*/  UMOV UR21, 0x400 ;  /* 0x0000040000157882 */ /* 0x000fe20000000000 */
[----:B------:R-:W-:Y:S01]  /*17a0*/  UISETP.NE.AND UP1, UPT, UR17, URZ, UPT ;  /* 0x000000ff1100728c */ /* 0x000fe2000bf25270 */
[----:B------:R-:W-:Y:S01]  /*17b0*/  ISETP.EQ.OR P2, PT, R0, RZ, P3 ;  /* 0x000000ff0000720c */ /* 0x000fe20001f42670 */
[----:B------:R-:W-:Y:S01]  /*17c0*/  USHF.L.U32 UR5, UR32, 0x5, URZ ;  /* 0x0000000520057899 */ /* 0x000fe200080006ff */
[----:B------:R-:W-:Y:S02]  /*17d0*/  PLOP3.LUT P1, PT, P1, PT, PT, 0x8, 0x80 ;  /* 0x000000000080781c */ /* 0x000fe40000f2e170 */
[----:B------:R-:W-:Y:S01]  /*17e0*/  CS2R R10, SRZ ;  /* 0x00000000000a7805 */ /* 0x000fe2000001ff00 */
[----:B------:R-:W-:Y:S01]  /*17f0*/  IMAD.MOV.U32 R9, RZ, RZ, RZ ;  /* 0x000000ffff097224 */ /* 0x000fe200078e00ff */
[----:B------:R-:W4:Y:S01]  /*1800*/  LDCU UR43, c[0x0][0x370] ;  /* 0x00006e00ff2b77ac */ /* 0x000f220008000800 */
[----:B------:R-:W-:Y:S01]  /*1810*/  IMAD.MOV.U32 R8, RZ, RZ, 0x1 ;  /* 0x00000001ff087424 */ /* 0x000fe200078e00ff */
[----:B------:R-:W-:Y:S01]  /*1820*/  USEL UR25, UR38, 0x2, UP1 ;  /* 0x0000000226197887 */ /* 0x000fe20008800000 */
[----:B------:R-:W1:Y:S01]  /*1830*/  LDCU.64 UR28, c[0x0][0x348] ;  /* 0x00006900ff1c77ac */ /* 0x000e620008000a00 */
[----:B--2---:R-:W-:-:S02]  /*1840*/  UIADD3 UR6, UPT, UPT, UR7, 0x1f, URZ ;  /* 0x0000001f07067890 */ /* 0x004fc4000fffe0ff */
[----:B------:R-:W-:Y:S02]  /*1850*/  UIADD3 UR48, UPT, UPT, UR7, 0x3e, URZ ;  /* 0x0000003e07307890 */ /* 0x000fe4000fffe0ff */
[----:B------:R-:W-:Y:S02]  /*1860*/  USHF.R.S32.HI UR4, URZ, 0x1f, UR6 ;  /* 0x0000001fff047899 */ /* 0x000fe40008011406 */
[----:B---3--:R-:W-:Y:S02]  /*1870*/  ULEA UR21, UR8, UR21, 0x18 ;  /* 0x0000001508157291 */ /* 0x008fe4000f8ec0ff */
[----:B------:R-:W-:Y:S02]  /*1880*/  ULEA.HI UR4, UR4, UR6, URZ, 0x5 ;  /* 0x0000000604047291 */ /* 0x000fe4000f8f28ff */
[----:B------:R-:W-:Y:S02]  /*1890*/  UIADD3 UR6, UPT, UPT, UR7, -0x1, URZ ;  /* 0xffffffff07067890 */ /* 0x000fe4000fffe0ff */
[----:B------:R-:W-:-:S02]  /*18a0*/  USHF.R.S32.HI UR45, URZ, 0x5, UR4 ;  /* 0x00000005ff2d7899 */ /* 0x000fc40008011404 */
[----:B------:R-:W-:Y:S02]  /*18b0*/  UISETP.GE.U32.AND UP2, UPT, UR6, -0x3f, UPT ;  /* 0xffffffc10600788c */ /* 0x000fe4000bf46070 */
[----:B------:R-:W-:Y:S01]  /*18c0*/  UISETP.LT.U32.AND UP0, UPT, UR45, 0x5, UPT ;  /* 0x000000052d00788c */ /* 0x000fe2000bf01070 */
[----:B------:R-:W2:Y:S03]  /*18d0*/  LDCU UR41, c[0x0][0x374] ;  /* 0x00006e80ff2977ac */ /* 0x000ea60008000800 */
[----:B------:R-:W-:Y:S02]  /*18e0*/  USEL UR44, UR45, 0x5, UP0 ;  /* 0x000000052d2c7887 */ /* 0x000fe40008000000 */
[----:B------:R-:W-:Y:S02]  /*18f0*/  ULOP3.LUT UR46, UR5, 0x20, URZ, 0xe2, !UPT ;  /* 0x00000020052e7892 */ /* 0x000fe4000f8ee2ff */
[----:B------:R-:W-:-:S02]  /*1900*/  UIADD3 UR24, UPT, UPT, UR44, -0x1, URZ ;  /* 0xffffffff2c187890 */ /* 0x000fc4000fffe0ff */
[----:B------:R-:W-:Y:S02]  /*1910*/  @UP2 UIADD3 UR24, UPT, UPT, UR44, URZ, URZ ;  /* 0x000000ff2c182290 */ /* 0x000fe4000fffe0ff */
[----:B------:R-:W-:Y:S02]  /*1920*/  UIADD3 UR38, UPT, UPT, UR21, 0x4400, UR31 ;  /* 0x0000440015267890 */ /* 0x000fe4000fffe01f */
[----:B------:R-:W-:Y:S02]  /*1930*/  UIADD3 UR37, UPT, UPT, UR21, 0x6c00, UR30 ;  /* 0x00006c0015257890 */ /* 0x000fe4000fffe01e */
[----:B------:R-:W-:Y:S02]  /*1940*/  UIADD3 UR47, UPT, UPT, UR45, -UR44, URZ ;  /* 0x8000002c2d2f7290 */ /* 0x000fe4000fffe0ff */
[----:B------:R-:W-:Y:S01]  /*1950*/  UIADD3 UR24, UPT, UPT, UR24, 0x1, URZ ;  /* 0x0000000118187890 */ /* 0x000fe2000fffe0ff */
[----:B-12-4-:R-:W-:-:S11]  /*1960*/  UMOV UR7, URZ ;  /* 0x000000ff00077c82 */ /* 0x016fd60008000000 */
.L_x_42:
[----:B-1----:R-:W1:Y:S02]  /*1970*/  S2UR UR4, SR_CgaCtaId ;  /* 0x00000000000479c3 */ /* 0x002e640000008800 */
[----:B-1----:R-:W-:-:S09]  /*1980*/  UISETP.NE.AND UP0, UPT, UR4, URZ, UPT ;  /* 0x000000ff0400728c */ /* 0x002fd2000bf05270 */
[----:B------:R-:W-:Y:S05]  /*1990*/  BRA.U UP0, `(.L_x_23) ;  /* 0x0000000100287547 */ /* 0x000fea000b800000 */
[----:B------:R-:W-:Y:S02]  /*19a0*/  LEA R0, R9, UR21, 0x3 ;  /* 0x0000001509007c11 */ /* 0x000fe4000f8e18ff */
[----:B------:R-:W-:-:S04]  /*19b0*/  SHF.L.U32 R3, R8, 0x1f, RZ ;  /* 0x0000001f08037819 */ /* 0x000fc800000006ff */
[----:B------:R-:W1:Y:S02]  /*19c0*/  SYNCS.PHASECHK.TRANS64.TRYWAIT P0, [R0+URZ+0xf0], R3 ;  /* 0x0000f003000075a7 */ /* 0x000e6400080011ff */
[----:B-1----:R-:W-:Y:S05]  /*19d0*/  @!P0 BRA `(.L_x_24) ;  /* 0x0000005c00c88947 */ /* 0x002fea0003800000 */
.L_x_113:
[----:B------:R2:W-:Y:S01]  /*19e0*/  SYNCS.ARRIVE.TRANS64.A1T0 RZ, [R0+URZ+0xe0], RZ ;  /* 0x0000e0ff00ff79a7 */ /* 0x0005e200081000ff */
[----:B------:R-:W-:-:S05]  /*19f0*/  VIADD R9, R9, 0x1 ;  /* 0x0000000109097836 */ /* 0x000fca0000000000 */
[----:B------:R-:W-:-:S04]  /*1a00*/  ISETP.NE.AND P0, PT, R9, 0x2, PT ;  /* 0x000000020900780c */ /* 0x000fc80003f05270 */
[----:B-1----:R-:W-:Y:S02]  /*1a10*/  SEL R3, RZ, 0x1, P0 ;  /* 0x00000001ff037807 */ /* 0x002fe40000000000 */
[----:B------:R-:W-:Y:S02]  /*1a20*/  SEL R9, R9, RZ, P0 ;  /* 0x000000ff09097207 */ /* 0x000fe40000000000 */
[----:B------:R-:W-:-:S07]  /*1a30*/  LOP3.LUT R8, R8, R3, RZ, 0x3c, !PT ;  /* 0x0000000308087212 */ /* 0x000fce00078e3cff */
.L_x_23:
[----:B------:R-:W-:Y:S01]  /*1a40*/  ULEA UR4, UR7, UR21, 0x3 ;  /* 0x0000001507047291 */ /* 0x000fe2000f8e18ff */
[----:B--2---:R-:W-:Y:S01]  /*1a50*/  SHF.L.U32 R0, R12, 0x1f, RZ ;  /* 0x0000001f0c007819 */ /* 0x004fe200000006ff */
[----:B------:R-:W-:Y:S02]  /*1a60*/  UISETP.GE.U32.AND UP0, UPT, UR48, 0x3f, UPT ;  /* 0x0000003f3000788c */ /* 0x000fe4000bf06070 */
[----:B------:R-:W-:Y:S02]  /*1a70*/  ULEA UR11, UR20, UR49, 0x1 ;  /* 0x00000031140b7291 */ /* 0x000fe4000f8e08ff */
[----:B------:R-:W-:Y:S02]  /*1a80*/  ULEA UR35, UR16, UR46, 0x6 ;  /* 0x0000002e10237291 */ /* 0x000fe4000f8e30ff */
[----:B------:R-:W-:Y:S01]  /*1a90*/  USHF.L.U32 UR11, UR11, 0x6, URZ ;  /* 0x000000060b0b7899 */ /* 0x000fe200080006ff */
[----:B------:R1:W2:Y:S01]  /*1aa0*/  SYNCS.PHASECHK.TRANS64.TRYWAIT P0, [UR4+0x28], R0 ;  /* 0x00002800ff0075a7 */ /* 0x0002a20008001104 */
[----:B------:R-:W-:Y:S01]  /*1ab0*/  UMOV UR6, URZ ;  /* 0x000000ff00067c82 */ /* 0x000fe20008000000 */
[----:B------:R-:W-:Y:S09]  /*1ac0*/  BRA.U !UP0, `(.L_x_25) ;  /* 0x0000000108c07547 */ /* 0x000ff2000b800000 */
[----:B------:R-:W-:Y:S01]  /*1ad0*/  UMOV UR13, URZ ;  /* 0x000000ff000d7c82 */ /* 0x000fe20008000000 */
[----:B------:R-:W-:-:S05]  /*1ae0*/  UMOV UR4, UR7 ;  /* 0x0000000700047c82 */ /* 0x000fca0008000000 */
.L_x_31:
[----:B------:R-:W-:Y:S01]  /*1af0*/  ULEA UR33, UR4, UR21, 0x3 ;  /* 0x0000001504217291 */ /* 0x000fe2000f8e18ff */
[----:B--2---:R-:W-:Y:S01]  /*1b00*/  @!P3 MOV R2, 0x1800 ;  /* 0x000018000002b802 */ /* 0x004fe20000000f00 */
[----:B--2-4-:R-:W-:Y:S10]  /*1b10*/  @P0 BRA `(.L_x_26) ;  /* 0x00000000000c0947 */ /* 0x014ff40003800000 */
[----:B------:R-:W-:-:S04]  /*1b20*/  SHF.L.U32 R3, R12, 0x1f, RZ ;  /* 0x0000001f0c037819 */ /* 0x000fc800000006ff */
[----:B------:R-:W2:Y:S02]  /*1b30*/  SYNCS.PHASECHK.TRANS64.TRYWAIT P0, [UR33+0x28], R3 ;  /* 0x00002803ff0075a7 */ /* 0x000ea40008001121 */
[----:B--2---:R-:W-:Y:S05]  /*1b40*/  @!P0 BRA `(.L_x_27) ;  /* 0x0000005c00808947 */ /* 0x004fea0003800000 */
.L_x_26:
[----:B------:R2:W-:Y:S01]  /*1b50*/  @!P3 SYNCS.ARRIVE.TRANS64 RZ, [UR33], R2 ;  /* 0x00000002ffffb9a7 */ /* 0x0005e20008000021 */
[----:B------:R-:W-:-:S04]  /*1b60*/  ULOP3.LUT UR5, UR25, 0x2, URZ, 0xfc, !UPT ;  /* 0x0000000219057892 */ /* 0x000fc8000f8efcff */
[----:B------:R-:W-:-:S09]  /*1b70*/  UISETP.NE.AND UP0, UPT, UR5, 0x2, UPT ;  /* 0x000000020500788c */ /* 0x000fd2000bf05270 */
[----:B------:R-:W-:Y:S05]  /*1b80*/  BRA.U UP0, `(.L_x_28) ;  /* 0x0000000100047547 */ /* 0x000fea000b800000 */
[----:B------:R-:W-:Y:S05]  /*1b90*/  BPT.TRAP 0x1 ;  /* 0x000000040000795c */ /* 0x000fea0000300000 */
.L_x_28:
[----:B------:R-:W-:Y:S04]  /*1ba0*/  BSSY.RECONVERGENT B0, `(.L_x_29) ;  /* 0x0000003000007945 */ /* 0x000fe80003800200 */
[----:B------:R-:W-:Y:S05]  /*1bb0*/  @P2 BRA `(.L_x_30) ;  /* 0x0000000000042947 */ /* 0x000fea0003800000 */
[----:B------:R-:W-:Y:S05]  /*1bc0*/  BPT.TRAP 0x1 ;  /* 0x000000040000795c */ /* 0x000fea0000300000 */
.L_x_30:
[----:B------:R-:W-:Y:S05]  /*1bd0*/  BSYNC.RECONVERGENT B0 ;  /* 0x0000000000007941 */ /* 0x000fea0003800200 */
.L_x_29:
[----:B------:R-:W-:Y:S02]  /*1be0*/  UIADD3 UR5, UPT, UPT, UR4, 0x1, URZ ;  /* 0x0000000104057890 */ /* 0x000fe4000fffe0ff */
[----:B------:R-:W-:Y:S02]  /*1bf0*/  ULEA UR32, UR4, UR31, 0xb ;  /* 0x0000001f04207291 */ /* 0x000fe4000f8e58ff */
[----:B------:R-:W-:Y:S02]  /*1c00*/  UISETP.NE.AND UP0, UPT, UR5, 0x5, UPT ;  /* 0x000000050500788c */ /* 0x000fe4000bf05270 */
[----:B------:R-:W-:Y:S02]  /*1c10*/  ULEA UR8, UR4, UR30, 0xc ;  /* 0x0000001e04087291 */ /* 0x000fe4000f8e60ff */
[----:B------:R-:W-:Y:S02]  /*1c20*/  USEL UR6, URZ, 0x1, UP0 ;  /* 0x00000001ff067887 */ /* 0x000fe40008000000 */
[----:B------:R-:W-:-:S02]  /*1c30*/  USEL UR7, UR5, URZ, UP0 ;  /* 0x000000ff05077287 */ /* 0x000fc40008000000 */
[----:B------:R-:W-:Y:S02]  /*1c40*/  UIADD3 UR4, UP0, UPT, UR28, 0x180, URZ ;  /* 0x000001801c047890 */ /* 0x000fe4000ff1e0ff */
[----:B------:R-:W-:Y:S01]  /*1c50*/  ULEA UR5, UR7, UR21, 0x3 ;  /* 0x0000001507057291 */ /* 0x000fe2000f8e18ff */
[----:B------:R-:W-:Y:S01]  /*1c60*/  LOP3.LUT R12, R12, UR6, RZ, 0x3c, !PT ;  /* 0x000000060c0c7c12 */ /* 0x000fe2000f8e3cff */
[----:B------:R-:W-:Y:S02]  /*1c70*/  USHF.L.U32 UR34, UR13, 0x5, URZ ;  /* 0x000000050d227899 */ /* 0x000fe400080006ff */
[----:B------:R-:W-:Y:S01]  /*1c80*/  UIADD3 UR13, UPT, UPT, UR13, 0x1, URZ ;  /* 0x000000010d0d7890 */ /* 0x000fe2000fffe0ff */
[----:B-1----:R-:W-:Y:S01]  /*1c90*/  SHF.L.U32 R0, R12, 0x1f, RZ ;  /* 0x0000001f0c007819 */ /* 0x002fe200000006ff */
[----:B------:R-:W-:Y:S02]  /*1ca0*/  UIADD3 UR14, UP1, UPT, UR28, 0x80, URZ ;  /* 0x000000801c0e7890 */ /* 0x000fe4000ff3e0ff */
[----:B------:R-:W-:Y:S01]  /*1cb0*/  UIADD3 UR32, UPT, UPT, UR21, 0x4400, UR32 ;  /* 0x0000440015207890 */ /* 0x000fe2000fffe020 */
[----:B------:R3:W4:Y:S01]  /*1cc0*/  SYNCS.PHASECHK.TRANS64.TRYWAIT P0, [UR5+0x28], R0 ;  /* 0x00002800ff0075a7 */ /* 0x0007220008001105 */
[----:B------:R-:W-:-:S02]  /*1cd0*/  UIADD3.X UR5, UPT, UPT, URZ, UR29, URZ, UP0, !UPT ;  /* 0x0000001dff057290 */ /* 0x000fc400087fe4ff */
[----:B------:R-:W-:Y:S02]  /*1ce0*/  UISETP.NE.AND UP0, UPT, UR13, UR24, UPT ;  /* 0x000000180d00728c */ /* 0x000fe4000bf05270 */
[----:B------:R-:W-:Y:S02]  /*1cf0*/  UIADD3.X UR15, UPT, UPT, URZ, UR29, URZ, UP1, !UPT ;  /* 0x0000001dff0f7290 */ /* 0x000fe40008ffe4ff */
[----:B------:R-:W-:Y:S02]  /*1d00*/  UPRMT UR16, URZ, 0x5410, UR27 ;  /* 0x00005410ff107896 */ /* 0x000fe4000800001b */
[----:B------:R-:W-:Y:S02]  /*1d10*/  UIADD3 UR8, UPT, UPT, UR21, 0x6c00, UR8 ;  /* 0x00006c0015087890 */ /* 0x000fe4000fffe008 */
[----:B------:R-:W-:Y:S01]  /*1d20*/  UPRMT UR6, URZ, 0x5410, UR26 ;  /* 0x00005410ff067896 */ /* 0x000fe2000800001a */
[----:B------:R-:W-:Y:S01]  /*1d30*/  UMOV UR18, 0x0 ;  /* 0x0000000000127882 */ /* 0x000fe20000000000 */
[----:B------:R-:W-:Y:S01]  /*1d40*/  UMOV UR19, 0x10000000 ;  /* 0x1000000000137882 */ /* 0x000fe20000000000 */
[----:B------:R-:W-:Y:S01]  /*1d50*/  UMOV UR12, UR36 ;  /* 0x00000024000c7c82 */ /* 0x000fe20008000000 */
[----:B------:R-:W-:Y:S01]  /*1d60*/  UMOV UR9, UR33 ;  /* 0x0000002100097c82 */ /* 0x000fe20008000000 */
[----:B------:R-:W-:Y:S01]  /*1d70*/  UMOV UR10, UR34 ;  /* 0x00000022000a7c82 */ /* 0x000fe20008000000 */
[----:B------:R-:W-:Y:S03]  /*1d80*/  UTMALDG.3D.MULTICAST [UR32], [UR14], UR16, desc[UR18] ;  /* 0x000012200e0073b4 */ /* 0x000fe60008011810 */
[----:B------:R1:W-:Y:S02]  /*1d90*/  UTMALDG.3D.MULTICAST [UR8], [UR4], UR6, desc[UR18] ;  /* 0x00001208040073b4 */ /* 0x0003e40008011806 */
[----:B-1----:R-:W-:Y:S01]  /*1da0*/  UMOV UR6, UR24 ;  /* 0x0000001800067c82 */ /* 0x002fe20008000000 */
[----:B------:R-:W-:Y:S01]  /*1db0*/  UMOV UR4, UR7 ;  /* 0x0000000700047c82 */ /* 0x000fe20008000000 */
[----:B---3--:R-:W-:Y:S05]  /*1dc0*/  BRA.U UP0, `(.L_x_31) ;  /* 0xfffffffd00487547 */ /* 0x008fea000b83ffff */
.L_x_25:
[----:B------:R-:W-:Y:S01]  /*1dd0*/  ULEA UR4, UR7, UR21, 0x3 ;  /* 0x0000001507047291 */ /* 0x000fe2000f8e18ff */
[----:B-1----:R-:W-:Y:S01]  /*1de0*/  SHF.L.U32 R0, R12, 0x1f, RZ ;  /* 0x0000001f0c007819 */ /* 0x002fe200000006ff */
[----:B------:R-:W-:Y:S01]  /*1df0*/  @!P1 SYNCS.ARRIVE.TRANS64.A1T0 RZ, [UR21+0x78], RZ ;  /* 0x000078ffffff99a7 */ /* 0x000fe20008100015 */
[----:B------:R-:W-:-:S06]  /*1e00*/  UISETP.GT.AND UP0, UPT, UR45, UR44, UPT ;  /* 0x0000002c2d00728c */ /* 0x000fcc000bf04270 */
[----:B--2-4-:R1:W2:Y:S03]  /*1e10*/  SYNCS.PHASECHK.TRANS64.TRYWAIT P0, [UR4+0x28], R0 ;  /* 0x00002800ff0075a7 */ /* 0x0142a60008001104 */
[----:B------:R-:W-:Y:S05]  /*1e20*/  BRA.U !UP0, `(.L_x_32) ;  /* 0x0000000108bc7547 */ /* 0x000fea000b800000 */
[----:B------:R-:W-:Y:S01]  /*1e30*/  UIADD3 UR13, UPT, UPT, UR47, UR6, URZ ;  /* 0x000000062f0d7290 */ /* 0x000fe2000fffe0ff */
[----:B------:R-:W-:-:S11]  /*1e40*/  UMOV UR4, UR7 ;  /* 0x0000000700047c82 */ /* 0x000fd60008000000 */
.L_x_38:
[----:B------:R-:W-:Y:S01]  /*1e50*/  ULEA UR17, UR4, UR21, 0x3 ;  /* 0x0000001504117291 */ /* 0x000fe2000f8e18ff */
[----:B--2---:R-:W-:Y:S01]  /*1e60*/  @!P3 MOV R2, 0x1800 ;  /* 0x000018000002b802 */ /* 0x004fe20000000f00 */
[----:B--2-4-:R-:W-:Y:S10]  /*1e70*/  @P0 BRA `(.L_x_33) ;  /* 0x00000000000c0947 */ /* 0x014ff40003800000 */
[----:B------:R-:W-:-:S04]  /*1e80*/  SHF.L.U32 R3, R12, 0x1f, RZ ;  /* 0x0000001f0c037819 */ /* 0x000fc800000006ff */
[----:B------:R-:W2:Y:S02]  /*1e90*/  SYNCS.PHASECHK.TRANS64.TRYWAIT P0, [UR17+0x28], R3 ;  /* 0x00002803ff0075a7 */ /* 0x000ea40008001111 */
[----:B--2---:R-:W-:Y:S05]  /*1ea0*/  @!P0 BRA `(.L_x_34) ;  /* 0x0000005800c08947 */ /* 0x004fea0003800000 */
.L_x_33:
[----:B------:R2:W-:Y:S01]  /*1eb0*/  @!P3 SYNCS.ARRIVE.TRANS64 RZ, [UR17], R2 ;  /* 0x00000002ffffb9a7 */ /* 0x0005e20008000011 */
[----:B------:R-:W-:-:S04]  /*1ec0*/  ULOP3.LUT UR5, UR25, 0x2, URZ, 0xfc, !UPT ;  /* 0x0000000219057892 */ /* 0x000fc8000f8efcff */
[----:B------:R-:W-:-:S09]  /*1ed0*/  UISETP.NE.AND UP0, UPT, UR5, 0x2, UPT ;  /* 0x000000020500788c */ /* 0x000fd2000bf05270 */
[----:B------:R-:W-:Y:S05]  /*1ee0*/  BRA.U UP0, `(.L_x_35) ;  /* 0x0000000100047547 */ /* 0x000fea000b800000 */
[----:B------:R-:W-:Y:S05]  /*1ef0*/  BPT.TRAP 0x1 ;  /* 0x000000040000795c */ /* 0x000fea0000300000 */
.L_x_35:
[----:B------:R-:W-:Y:S04]  /*1f00*/  BSSY.RECONVERGENT B0, `(.L_x_36) ;  /* 0x0000003000007945 */ /* 0x000fe80003800200 */
[----:B------:R-:W-:Y:S05]  /*1f10*/  @P2 BRA `(.L_x_37) ;  /* 0x0000000000042947 */ /* 0x000fea0003800000 */
[----:B------:R-:W-:Y:S05]  /*1f20*/  BPT.TRAP 0x1 ;  /* 0x000000040000795c */ /* 0x000fea0000300000 */
.L_x_37:
[----:B------:R-:W-:Y:S05]  /*1f30*/  BSYNC.RECONVERGENT B0 ;  /* 0x0000000000007941 */ /* 0x000fea0003800200 */
.L_x_36:
[----:B------:R-:W-:Y:S02]  /*1f40*/  UIADD3 UR5, UPT, UPT, UR4, 0x1, URZ ;  /* 0x0000000104057890 */ /* 0x000fe4000fffe0ff */
[----:B------:R-:W-:Y:S02]  /*1f50*/  UIADD3 UR14, UP1, UPT, UR28, 0x80, URZ ;  /* 0x000000801c0e7890 */ /* 0x000fe4000ff3e0ff */
[----:B------:R-:W-:Y:S02]  /*1f60*/  UISETP.NE.AND UP0, UPT, UR5, 0x5, UPT ;  /* 0x000000050500788c */ /* 0x000fe4000bf05270 */
[----:B------:R-:W-:Y:S02]  /*1f70*/  ULEA UR16, UR4, UR38, 0xb ;  /* 0x0000002604107291 */ /* 0x000fe4000f8e58ff */
[----:B------:R-:W-:Y:S02]  /*1f80*/  USEL UR8, URZ, 0x1, UP0 ;  /* 0x00000001ff087887 */ /* 0x000fe40008000000 */
[----:B------:R-:W-:-:S02]  /*1f90*/  USEL UR7, UR5, URZ, UP0 ;  /* 0x000000ff05077287 */ /* 0x000fc40008000000 */
[----:B------:R-:W-:Y:S02]  /*1fa0*/  UIADD3 UR22, UP0, UPT, UR28, 0x180, URZ ;  /* 0x000001801c167890 */ /* 0x000fe4000ff1e0ff */
[----:B------:R-:W-:Y:S01]  /*1fb0*/  ULEA UR5, UR7, UR21, 0x3 ;  /* 0x0000001507057291 */ /* 0x000fe2000f8e18ff */
[----:B------:R-:W-:Y:S01]  /*1fc0*/  LOP3.LUT R12, R12, UR8, RZ, 0x3c, !PT ;  /* 0x000000080c0c7c12 */ /* 0x000fe2000f8e3cff */
[----:B------:R-:W-:Y:S02]  /*1fd0*/  ULEA UR8, UR4, UR37, 0xc ;  /* 0x0000002504087291 */ /* 0x000fe4000f8e60ff */
[----:B------:R-:W-:Y:S01]  /*1fe0*/  USHF.L.U32 UR18, UR6, 0x5, URZ ;  /* 0x0000000506127899 */ /* 0x000fe200080006ff */
[----:B-1----:R-:W-:Y:S01]  /*1ff0*/  SHF.L.U32 R0, R12, 0x1f, RZ ;  /* 0x0000001f0c007819 */ /* 0x002fe200000006ff */
[----:B------:R-:W-:Y:S02]  /*2000*/  UPRMT UR4, URZ, 0x5410, UR27 ;  /* 0x00005410ff047896 */ /* 0x000fe4000800001b */
[----:B------:R-:W-:Y:S01]  /*2010*/  UIADD3.X UR15, UPT, UPT, URZ, UR29, URZ, UP1, !UPT ;  /* 0x0000001dff0f7290 */ /* 0x000fe20008ffe4ff */
[----:B------:R3:W4:Y:S01]  /*2020*/  SYNCS.PHASECHK.TRANS64.TRYWAIT P0, [UR5+0x28], R0 ;  /* 0x00002800ff0075a7 */ /* 0x0007220008001105 */
[----:B------:R-:W-:-:S02]  /*2030*/  UPRMT UR5, URZ, 0x5410, UR26 ;  /* 0x00005410ff057896 */ /* 0x000fc4000800001a */
[----:B------:R-:W-:Y:S01]  /*2040*/  UIADD3.X UR23, UPT, UPT, URZ, UR29, URZ, UP0, !UPT ;  /* 0x0000001dff177290 */ /* 0x000fe200087fe4ff */
[----:B------:R-:W-:Y:S01]  /*2050*/  UMOV UR32, 0x0 ;  /* 0x0000000000207882 */ /* 0x000fe20000000000 */
[----:B------:R-:W-:Y:S01]  /*2060*/  UMOV UR33, 0x10000000 ;  /* 0x1000000000217882 */ /* 0x000fe20000000000 */
[----:B------:R-:W-:Y:S01]  /*2070*/  UMOV UR19, UR35 ;  /* 0x0000002300137c82 */ /* 0x000fe20008000000 */
[----:B------:R-:W-:Y:S01]  /*2080*/  UMOV UR20, UR36 ;  /* 0x0000002400147c82 */ /* 0x000fe20008000000 */
[----:B------:R-:W-:Y:S01]  /*2090*/  UMOV UR12, UR36 ;  /* 0x00000024000c7c82 */ /* 0x000fe20008000000 */
[----:B------:R-:W-:Y:S01]  /*20a0*/  UMOV UR9, UR17 ;  /* 0x0000001100097c82 */ /* 0x000fe20008000000 */
[----:B------:R-:W-:Y:S01]  /*20b0*/  UMOV UR10, UR18 ;  /* 0x00000012000a7c82 */ /* 0x000fe20008000000 */
[----:B------:R1:W-:Y:S01]  /*20c0*/  UTMALDG.3D.MULTICAST [UR16], [UR14], UR4, desc[UR32] ;  /* 0x000020100e0073b4 */ /* 0x0003e20008011804 */
[----:B------:R-:W-:-:S04]  /*20d0*/  UIADD3 UR6, UPT, UPT, UR6, 0x1, URZ ;  /* 0x0000000106067890 */ /* 0x000fc8000fffe0ff */
[----:B------:R-:W-:Y:S01]  /*20e0*/  UISETP.NE.AND UP0, UPT, UR6, UR13, UPT ;  /* 0x0000000d0600728c */ /* 0x000fe2000bf05270 */
[----:B------:R3:W-:Y:S01]  /*20f0*/  UTMALDG.3D.MULTICAST [UR8], [UR22], UR5, desc[UR32] ;  /* 0x00002008160073b4 */ /* 0x0007e20008011805 */
[----:B-1----:R-:W-:-:S07]  /*2100*/  UMOV UR4, UR7 ;  /* 0x0000000700047c82 */ /* 0x002fce0008000000 */
[----:B---3--:R-:W-:Y:S05]  /*2110*/  BRA.U UP0, `(.L_x_38) ;  /* 0xfffffffd004c7547 */ /* 0x008fea000b83ffff */
.L_x_32:
[C---:B------:R-:W-:Y:S01]  /*2120*/  LEA R3, R11.reuse, UR21, 0x3 ;  /* 0x000000150b037c11 */ /* 0x040fe2000f8e18ff */
[----:B------:R-:W-:Y:S01]  /*2130*/  NOP ;  /* 0x0000000000007918 */ /* 0x000fe20000000000 */
[----:B-1----:R-:W-:Y:S02]  /*2140*/  SHF.L.U32 R0, R10, 0x1f, RZ ;  /* 0x0000001f0a007819 */ /* 0x002fe400000006ff */
[----:B------:R-:W-:Y:S02]  /*2150*/  LEA R5, R11, UR21, 0x4 ;  /* 0x000000150b057c11 */ /* 0x000fe4000f8e20ff */
[----:B--2-4-:R-:W1:Y:S02]  /*2160*/  SYNCS.PHASECHK.TRANS64.TRYWAIT P0, [R3+URZ+0x80], R0 ;  /* 0x00008000030075a7 */ /* 0x014e6400080011ff */
[----:B-1----:R-:W-:Y:S05]  /*2170*/  @!P0 BRA `(.L_x_39) ;  /* 0x0000005800248947 */ /* 0x002fea0003800000 */
.L_x_116:
[----:B------:R-:W2:Y:S01]  /*2180*/  LDS.128 R4, [R5+0x110] ;  /* 0x0001100005047984 */ /* 0x000ea20000000c00 */
[----:B------:R-:W-:Y:S01]  /*2190*/  UISETP.GE.AND UP0, UPT, UR42, 0x1, UPT ;  /* 0x000000012a00788c */ /* 0x000fe2000bf06270 */
[----:B------:R-:W-:Y:S01]  /*21a0*/  @!PT LDS RZ, [RZ] ;  /* 0x00000000fffff984 */ /* 0x000fe20000000800 */
[----:B------:R-:W-:Y:S01]  /*21b0*/  @!PT LDS RZ, [RZ] ;  /* 0x00000000fffff984 */ /* 0x000fe20000000800 */
[----:B------:R-:W-:Y:S01]  /*21c0*/  @!PT LDS RZ, [RZ] ;  /* 0x00000000fffff984 */ /* 0x000fe20000000800 */
[----:B------:R-:W-:Y:S01]  /*21d0*/  @!PT LDS RZ, [RZ] ;  /* 0x00000000fffff984 */ /* 0x000fe20000000800 */
[----:B------:R3:W-:Y:S06]  /*21e0*/  MEMBAR.ALL.CTA ;  /* 0x0000000000007992 */ /* 0x0007ec0000008000 */
[----:B---3--:R-:W3:Y:S01]  /*21f0*/  FENCE.VIEW.ASYNC.S ;  /* 0x00000000000073c6 */ /* 0x008ee20000000000 */
[----:B--2---:R-:W-:-:S13]  /*2200*/  LOP3.LUT P0, RZ, R6, 0x1, RZ, 0xc0, !PT ;  /* 0x0000000106ff7812 */ /* 0x004fda000780c0ff */
[----:B---3--:R-:W-:Y:S01]  /*2210*/  VOTEU.ANY UP1, P0 ;  /* 0x0000000000ff7886 */ /* 0x008fe20000020100 */
[----:B------:R-:W-:-:S13]  /*2220*/  PLOP3.LUT P0, PT, PT, PT, UP1, 0x80, 0x8 ;  /* 0x000000000008781c */ /* 0x000fda0003f0f018 */
[----:B-1----:R-:W-:Y:S02]  /*2230*/  @P0 LOP3.LUT R0, R5, 0xffff, RZ, 0xc0, !PT ;  /* 0x0000ffff05000812 */ /* 0x002fe400078ec0ff */
[----:B------:R-:W-:Y:S02]  /*2240*/  @P0 MOV R2, R4 ;  /* 0x0000000400020202 */ /* 0x000fe40000000f00 */
[----:B------:R-:W-:Y:S01]  /*2250*/  @P0 R2UR UR5, R0 ;  /* 0x00000000000502ca */ /* 0x000fe200000e0000 */
[----:B------:R-:W-:Y:S01]  /*2260*/  VIADD R0, R3, 0x90 ;  /* 0x0000009003007836 */ /* 0x000fe20000000000 */
[----:B------:R-:W-:Y:S02]  /*2270*/  @P0 SHF.R.U32.HI R4, RZ, 0x10, R5 ;  /* 0x00000010ff040819 */ /* 0x000fe40000011605 */
[----:B------:R-:W-:Y:S02]  /*2280*/  @P0 R2UR UR6, R2 ;  /* 0x00000000020602ca */ /* 0x000fe400000e0000 */
[----:B------:R-:W-:-:S02]  /*2290*/  PRMT R0, RZ, 0x654, R0 ;  /* 0x00000654ff007816 */ /* 0x000fc40000000000 */
[----:B------:R-:W-:Y:S02]  /*22a0*/  @P0 R2UR UR4, R4 ;  /* 0x00000000040402ca */ /* 0x000fe400000e0000 */
[----:B------:R1:W-:Y:S03]  /*22b0*/  SYNCS.ARRIVE.TRANS64.RED.A1T0 RZ, [R0+URZ], RZ ;  /* 0x000000ff00ff79a7 */ /* 0x0003e600081004ff */
[----:B------:R-:W-:-:S04]  /*22c0*/  @UP1 UMOV UR39, UR5 ;  /* 0x0000000500271c82 */ /* 0x000fc80008000000 */
[----:B------:R-:W-:-:S04]  /*22d0*/  @UP1 UMOV UR40, UR6 ;  /* 0x0000000600281c82 */ /* 0x000fc80008000000 */
[----:B------:R-:W-:Y:S01]  /*22e0*/  @UP1 UMOV UR36, UR4 ;  /* 0x0000000400241c82 */ /* 0x000fe20008000000 */
[----:B------:R-:W-:Y:S05]  /*22f0*/  BRA.U !UP0, `(.L_x_40) ;  /* 0x0000000108d47547 */ /* 0x000fea000b800000 */
[----:B------:R-:W2:Y:S01]  /*2300*/  LDCU.128 UR12, c[0x0][0xb10] ;  /* 0x00016200ff0c77ac */ /* 0x000ea20008000c00 */
[----:B------:R-:W3:Y:S01]  /*2310*/  LDCU UR22, c[0x0][0xb20] ;  /* 0x00016400ff1677ac */ /* 0x000ee20008000800 */
[----:B------:R-:W4:Y:S01]  /*2320*/  LDCU UR20, c[0x0][0xb0c] ;  /* 0x00016180ff1477ac */ /* 0x000f220008000800 */
[----:B------:R-:W1:Y:S01]  /*2330*/  LDCU.64 UR8, c[0x0][0xb28] ;  /* 0x00016500ff0877ac */ /* 0x000e620008000a00 */
[----:B------:R-:W-:Y:S02]  /*2340*/  UISETP.NE.AND UP3, UPT, UR42, 0x1, UPT ;  /* 0x000000012a00788c */ /* 0x000fe4000bf65270 */
[----:B--2---:R-:W-:Y:S02]  /*2350*/  UIMAD.WIDE.U32 UR10, UR41, UR15, URZ ;  /* 0x0000000f290a72a5 */ /* 0x004fe4000f8e00ff */
[----:B------:R-:W-:Y:S02]  /*2360*/  UIMAD.WIDE.U32 UR4, UR43, UR12, URZ ;  /* 0x0000000c2b0472a5 */ /* 0x000fe4000f8e00ff */
[----:B------:R-:W-:-:S02]  /*2370*/  UISETP.NE.AND UP0, UPT, UR14, 0x1, UPT ;  /* 0x000000010e00788c */ /* 0x000fc4000bf05270 */
[----:B------:R-:W-:Y:S01]  /*2380*/  UIMAD.WIDE.U32 UR18, UR39, UR15, URZ ;  /* 0x0000000f271272a5 */ /* 0x000fe2000f8e00ff */
[----:B------:R-:W-:Y:S02]  /*2390*/  UMOV UR10, UR11 ;  /* 0x0000000b000a7c82 */ /* 0x000fe40008000000 */
[----:B------:R-:W-:Y:S01]  /*23a0*/  UMOV UR4, UR5 ;  /* 0x0000000500047c82 */ /* 0x000fe20008000000 */
[----:B---3--:R-:W-:Y:S02]  /*23b0*/  USHF.R.U32.HI UR10, URZ, UR22, UR10 ;  /* 0x00000016ff0a7299 */ /* 0x008fe4000801160a */
[----:B----4-:R-:W-:Y:S02]  /*23c0*/  UISETP.NE.AND UP2, UPT, UR20, 0x1, UPT ;  /* 0x000000011400788c */ /* 0x010fe4000bf45270 */
[----:B------:R-:W-:Y:S02]  /*23d0*/  USHF.R.U32.HI UR4, URZ, UR13, UR4 ;  /* 0x0000000dff047299 */ /* 0x000fe40008011604 */
[----:B------:R-:W-:-:S02]  /*23e0*/  USEL UR5, UR41, UR10, !UP0 ;  /* 0x0000000a29057287 */ /* 0x000fc4000c000000 */
[----:B------:R-:W-:Y:S02]  /*23f0*/  USEL UR6, UR43, UR4, !UP2 ;  /* 0x000000042b067287 */ /* 0x000fe4000d000000 */
[----:B-1----:R-:W-:Y:S01]  /*2400*/  UIMAD.WIDE.U32 UR10, UR5, UR8, URZ ;  /* 0x00000008050a72a5 */ /* 0x002fe2000f8e00ff */
[----:B------:R-:W-:Y:S01]  /*2410*/  UMOV UR4, UR19 ;  /* 0x0000001300047c82 */ /* 0x000fe20008000000 */
[----:B------:R-:W-:Y:S02]  /*2420*/  UIMAD.WIDE.U32 UR16, UR40, UR12, URZ ;  /* 0x0000000c281072a5 */ /* 0x000fe4000f8e00ff */
[----:B------:R-:W-:-:S03]  /*2430*/  UIMAD.WIDE.U32 UR18, UR6, UR8, URZ ;  /* 0x00000008061272a5 */ /* 0x000fc6000f8e00ff */
[----:B------:R-:W-:Y:S01]  /*2440*/  UMOV UR10, UR11 ;  /* 0x0000000b000a7c82 */ /* 0x000fe20008000000 */
[----:B------:R-:W-:Y:S02]  /*2450*/  USHF.R.U32.HI UR4, URZ, UR22, UR4 ;  /* 0x00000016ff047299 */ /* 0x000fe40008011604 */
[----:B------:R-:W-:Y:S01]  /*2460*/  @UP3 USHF.R.U32.HI UR5, URZ, UR9, UR10 ;  /* 0x00000009ff053299 */ /* 0x000fe2000801160a */
[----:B------:R-:W-:Y:S01]  /*2470*/  UMOV UR16, UR17 ;  /* 0x0000001100107c82 */ /* 0x000fe20008000000 */
[----:B------:R-:W-:Y:S01]  /*2480*/  UMOV UR18, UR19 ;  /* 0x0000001300127c82 */ /* 0x000fe20008000000 */
[----:B------:R-:W-:Y:S02]  /*2490*/  USHF.R.U32.HI UR13, URZ, UR13, UR16 ;  /* 0x0000000dff0d7299 */ /* 0x000fe40008011610 */
[----:B------:R-:W-:Y:S02]  /*24a0*/  USEL UR4, UR39, UR4, !UP0 ;  /* 0x0000000427047287 */ /* 0x000fe4000c000000 */
[----:B------:R-:W-:-:S02]  /*24b0*/  @UP3 USHF.R.U32.HI UR6, URZ, UR9, UR18 ;  /* 0x00000009ff063299 */ /* 0x000fc40008011612 */
[----:B------:R-:W-:Y:S02]  /*24c0*/  UIMAD UR10, UR42, UR5, URZ ;  /* 0x000000052a0a72a4 */ /* 0x000fe4000f8e02ff */
[----:B------:R-:W-:Y:S02]  /*24d0*/  USEL UR5, UR40, UR13, !UP2 ;  /* 0x0000000d28057287 */ /* 0x000fe4000d000000 */
[----:B------:R-:W-:Y:S02]  /*24e0*/  UIMAD UR12, UR42, UR6, URZ ;  /* 0x000000062a0c72a4 */ /* 0x000fe4000f8e02ff */
[----:B------:R-:W-:Y:S02]  /*24f0*/  UISETP.GE.AND UP0, UPT, UR4, UR10, UPT ;  /* 0x0000000a0400728c */ /* 0x000fe4000bf06270 */
[----:B------:R-:W-:Y:S02]  /*2500*/  UIMAD.WIDE.U32 UR10, UR4, UR8, URZ ;  /* 0x00000008040a72a5 */ /* 0x000fe4000f8e00ff */
[----:B------:R-:W-:-:S02]  /*2510*/  UISETP.GE.OR UP0, UPT, UR5, UR12, UP0 ;  /* 0x0000000c0500728c */ /* 0x000fc40008706670 */
        /* <DEDUP_REMOVED lines=19> */
.L_x_40:
[----:B------:R-:W2:Y:S02]  /*2650*/  LDCU UR4, c[0x0][0xb30] ;  /* 0x00016600ff0477ac */ /* 0x000ea40008000800 */
[----:B--2---:R-:W-:-:S09]  /*2660*/  UISETP.NE.AND UP0, UPT, UR4, 0x1, UPT ;  /* 0x000000010400788c */ /* 0x004fd2000bf05270 */
[----:B------:R-:W-:Y:S05]  /*2670*/  BRA.U UP0, `(.L_x_41) ;  /* 0x0000000100447547 */ /* 0x000fea000b800000 */
        /* <DEDUP_REMOVED lines=17> */
.L_x_41:
[----:B------:R-:W-:Y:S01]  /*2790*/  VIADD R11, R11, 0x1 ;  /* 0x000000010b0b7836 */ /* 0x000fe20000000000 */
[----:B------:R-:W-:Y:S01]  /*27a0*/  PLOP3.LUT P1, PT, PT, PT, PT, 0x80, 0x8 ;  /* 0x000000000008781c */ /* 0x000fe20003f2f070 */
[----:B------:R-:W-:Y:S02]  /*27b0*/  UIADD3 UR16, UPT, UPT, UR40, UR59, URZ ;  /* 0x0000003b28107290 */ /* 0x000fe4000fffe0ff */
[----:B------:R-:W-:Y:S01]  /*27c0*/  UIADD3 UR20, UPT, UPT, UR39, UR62, URZ ;  /* 0x0000003e27147290 */ /* 0x000fe2000fffe0ff */
[----:B------:R-:W-:-:S04]  /*27d0*/  ISETP.NE.AND P0, PT, R11, 0x2, PT ;  /* 0x000000020b00780c */ /* 0x000fc80003f05270 */
[----:B------:R-:W-:Y:S02]  /*27e0*/  SEL R3, RZ, 0x1, P0 ;  /* 0x00000001ff037807 */ /* 0x000fe40000000000 */
[----:B------:R-:W-:Y:S02]  /*27f0*/  SEL R11, R11, RZ, P0 ;  /* 0x000000ff0b0b7207 */ /* 0x000fe40000000000 */
[----:B------:R-:W-:Y:S01]  /*2800*/  LOP3.LUT R10, R10, R3, RZ, 0x3c, !PT ;  /* 0x000000030a0a7212 */ /* 0x000fe200078e3cff */
[----:B------:R-:W-:Y:S06]  /*2810*/  BRA.U UP1, `(.L_x_42) ;  /* 0xfffffff101547547 */ /* 0x000fec000b83ffff */
[----:B------:R-:W-:Y:S01]  /*2820*/  UIADD3 UR21, UPT, UPT, UR21, 0x28, URZ ;  /* 0x0000002815157890 */ /* 0x000fe2000fffe0ff */
[----:B------:R-:W-:-:S03]  /*2830*/  SHF.L.U32 R3, R12, 0x1f, RZ ;  /* 0x0000001f0c037819 */ /* 0x000fc600000006ff */
[----:B------:R-:W-:-:S09]  /*2840*/  ULEA UR4, UR7, UR21, 0x3 ;  /* 0x0000001507047291 */ /* 0x000fd2000f8e18ff */
[----:B------:R-:W2:Y:S02]  /*2850*/  SYNCS.PHASECHK.TRANS64.TRYWAIT P0, [UR4], R3 ;  /* 0x00000003ff0075a7 */ /* 0x000ea40008001104 */
[----:B--2---:R-:W-:Y:S05]  /*2860*/  @!P0 BRA `(.L_x_43) ;  /* 0x00000050007c8947 */ /* 0x004fea0003800000 */
.L_x_118:
[----:B------:R-:W-:-:S04]  /*2870*/  UIADD3 UR4, UPT, UPT, UR7, 0x1, URZ ;  /* 0x0000000107047890 */ /* 0x000fc8000fffe0ff */
[----:B------:R-:W-:-:S04]  /*2880*/  UISETP.NE.AND UP0, UPT, UR4, 0x5, UPT ;  /* 0x000000050400788c */ /* 0x000fc8000bf05270 */
[----:B------:R-:W-:Y:S02]  /*2890*/  USEL UR6, URZ, 0x1, UP0 ;  /* 0x00000001ff067887 */ /* 0x000fe40008000000 */
[----:B------:R-:W-:-:S04]  /*28a0*/  USEL UR4, UR4, URZ, UP0 ;  /* 0x000000ff04047287 */ /* 0x000fc80008000000 */
[----:B------:R-:W-:Y:S01]  /*28b0*/  ULEA UR5, UR4, UR21, 0x3 ;  /* 0x0000001504057291 */ /* 0x000fe2000f8e18ff */
[----:B------:R-:W-:-:S04]  /*28c0*/  LOP3.LUT R2, R12, UR6, RZ, 0x3c, !PT ;  /* 0x000000060c027c12 */ /* 0x000fc8000f8e3cff */
[----:B-1----:R-:W-:-:S04]  /*28d0*/  SHF.L.U32 R3, R2, 0x1f, RZ ;  /* 0x0000001f02037819 */ /* 0x002fc800000006ff */
[----:B------:R-:W1:Y:S02]  /*28e0*/  SYNCS.PHASECHK.TRANS64.TRYWAIT P0, [UR5], R3 ;  /* 0x00000003ff0075a7 */ /* 0x000e640008001105 */
[----:B-1----:R-:W-:Y:S05]  /*28f0*/  @!P0 BRA `(.L_x_44) ;  /* 0x0000005000708947 */ /* 0x002fea0003800000 */
.L_x_120:
        /* <DEDUP_REMOVED lines=9> */
.L_x_122:
        /* <DEDUP_REMOVED lines=9> */
.L_x_124:
[----:B------:R-:W-:-:S04]  /*2a20*/  UIADD3 UR4, UPT, UPT, UR4, 0x1, URZ ;  /* 0x0000000104047890 */ /* 0x000fc8000fffe0ff */
[----:B------:R-:W-:-:S04]  /*2a30*/  UISETP.NE.AND UP0, UPT, UR4, 0x5, UPT ;  /* 0x000000050400788c */ /* 0x000fc8000bf05270 */
[----:B------:R-:W-:Y:S02]  /*2a40*/  USEL UR5, URZ, 0x1, UP0 ;  /* 0x00000001ff057887 */ /* 0x000fe40008000000 */
[----:B------:R-:W-:-:S04]  /*2a50*/  USEL UR4, UR4, URZ, UP0 ;  /* 0x000000ff04047287 */ /* 0x000fc80008000000 */
[----:B------:R-:W-:Y:S01]  /*2a60*/  ULEA UR4, UR4, UR21, 0x3 ;  /* 0x0000001504047291 */ /* 0x000fe2000f8e18ff */
[----:B-1----:R-:W-:-:S04]  /*2a70*/  LOP3.LUT R3, R2, UR5, RZ, 0x3c, !PT ;  /* 0x0000000502037c12 */ /* 0x002fc8000f8e3cff */
[----:B------:R-:W-:Y:S01]  /*2a80*/  SHF.L.U32 R3, R3, 0x1f, RZ ;  /* 0x0000001f03037819 */ /* 0x000fe200000006ff */
[----:B------:R-:W-:-:S07]  /*2a90*/  IMAD.U32 R0, RZ, RZ, UR4 ;  /* 0x00000004ff007e24 */ /* 0x000fce000f8e00ff */
.L_x_47:
[----:B-1----:R1:W2:Y:S02]  /*2aa0*/  SYNCS.PHASECHK.TRANS64.TRYWAIT P0, [R0+URZ], R3 ;  /* 0x00000003000075a7 */ /* 0x0022a400080011ff */
[----:B--2---:R-:W-:Y:S05]  /*2ab0*/  @!P0 NANOSLEEP.SYNCS 0x989680 ;  /* 0x009896800000895d */ /* 0x004fea0003900000 */
[----:B------:R-:W2:Y:S02]  /*2ac0*/  @!P0 SYNCS.PHASECHK.TRANS64 P0, [R0+URZ], R3 ;  /* 0x00000003000085a7 */ /* 0x000ea400080010ff */
[----:B--2---:R-:W-:Y:S05]  /*2ad0*/  @P0 EXIT ;  /* 0x000000000000094d */ /* 0x004fea0003800000 */
[----:B------:R-:W-:Y:S05]  /*2ae0*/  BRA `(.L_x_47) ;  /* 0xfffffffc00ec7947 */ /* 0x000fea000383ffff */
.L_x_22:
[----:B------:R-:W2:Y:S02]  /*2af0*/  S2UR UR4, SR_CgaCtaId ;  /* 0x00000000000479c3 */ /* 0x000ea40000008800 */
[----:B--2---:R-:W-:-:S04]  /*2b00*/  UISETP.NE.AND UP0, UPT, UR4, URZ, UPT ;  /* 0x000000ff0400728c */ /* 0x004fc8000bf05270 */
[----:B------:R-:W-:-:S09]  /*2b10*/  UISETP.NE.OR UP0, UPT, UR17, 0x1, UP0 ;  /* 0x000000011100788c */ /* 0x000fd20008705670 */
[----:B------:R-:W-:Y:S05]  /*2b20*/  BRA.U UP0, `(.L_x_48) ;  /* 0x00000005004c7547 */ /* 0x000fea000b800000 */
[----:B------:R-:W2:Y:S01]  /*2b30*/  S2UR UR5, SR_CgaCtaId ;  /* 0x00000000000579c3 */ /* 0x000ea20000008800 */
[----:B------:R-:W-:Y:S01]  /*2b40*/  UMOV UR4, 0x400 ;  /* 0x0000040000047882 */ /* 0x000fe20000000000 */
[----:B------:R-:W-:Y:S01]  /*2b50*/  ISETP.GE.U32.AND P2, PT, R0, 0x4, PT ;  /* 0x000000040000780c */ /* 0x000fe20003f46070 */
[----:B------:R-:W-:Y:S01]  /*2b60*/  IMAD.MOV.U32 R12, RZ, RZ, 0x1 ;  /* 0x00000001ff0c7424 */ /* 0x000fe200078e00ff */
[----:B------:R-:W-:Y:S02]  /*2b70*/  CS2R R10, SRZ ;  /* 0x00000000000a7805 */ /* 0x000fe4000001ff00 */
[----:B------:R-:W-:Y:S01]  /*2b80*/  CS2R R8, SRZ ;  /* 0x0000000000087805 */ /* 0x000fe2000001ff00 */
[----:B--2---:R-:W-:-:S03]  /*2b90*/  ULEA UR6, UR5, UR4, 0x18 ;  /* 0x0000000405067291 */ /* 0x004fc6000f8ec0ff */
[----:B------:R-:W-:-:S09]  /*2ba0*/  UMOV UR5, URZ ;  /* 0x000000ff00057c82 */ /* 0x000fd20008000000 */
.L_x_52:
[----:B------:R-:W-:Y:S02]  /*2bb0*/  LEA R2, R8, UR6, 0x3 ;  /* 0x0000000608027c11 */ /* 0x000fe4000f8e18ff */
[----:B------:R-:W-:-:S03]  /*2bc0*/  SHF.L.U32 R5, R9, 0x1f, RZ ;  /* 0x0000001f09057819 */ /* 0x000fc600000006ff */
[----:B------:R-:W-:Y:S01]  /*2bd0*/  VIADD R4, R2, 0xf0 ;  /* 0x000000f002047836 */ /* 0x000fe20000000000 */
[----:B------:R-:W2:Y:S02]  /*2be0*/  SYNCS.PHASECHK.TRANS64.TRYWAIT P0, [R2+URZ+0xe0], R5 ;  /* 0x0000e005020075a7 */ /* 0x000ea400080011ff */
[----:B--2---:R-:W-:Y:S05]  /*2bf0*/  @!P0 BRA `(.L_x_49) ;  /* 0x0000004c00f88947 */ /* 0x004fea0003800000 */
.L_x_125:
[----:B------:R-:W-:Y:S01]  /*2c00*/  ULEA UR4, UR5, UR6, 0x3 ;  /* 0x0000000605047291 */ /* 0x000fe2000f8e18ff */
[----:B------:R-:W-:Y:S02]  /*2c10*/  PRMT R4, RZ, 0x654, R4 ;  /* 0x00000654ff047816 */ /* 0x000fe40000000004 */
[----:B--2---:R-:W-:Y:S01]  /*2c20*/  SHF.L.U32 R5, R12, 0x1f, RZ ;  /* 0x0000001f0c057819 */ /* 0x004fe200000006ff */
[----:B------:R-:W-:Y:S01]  /*2c30*/  UIADD3 UR7, UPT, UPT, UR4, 0x80, URZ ;  /* 0x0000008004077890 */ /* 0x000fe2000fffe0ff */
[----:B------:R2:W-:Y:S05]  /*2c40*/  SYNCS.ARRIVE.TRANS64.RED.A1T0 RZ, [R4+URZ], RZ ;  /* 0x000000ff04ff79a7 */ /* 0x0005ea00081004ff */
[----:B------:R-:W-:Y:S01]  /*2c50*/  IMAD.U32 R7, RZ, RZ, UR7 ;  /* 0x00000007ff077e24 */ /* 0x000fe2000f8e00ff */
[----:B------:R-:W3:Y:S04]  /*2c60*/  SYNCS.PHASECHK.TRANS64.TRYWAIT P0, [UR4+0x90], R5 ;  /* 0x00009005ff0075a7 */ /* 0x000ee80008001104 */
[----:B------:R-:W-:Y:S01]  /*2c70*/  PRMT R6, R0, 0x654, R7 ;  /* 0x0000065400067816 */ /* 0x000fe20000000007 */
[----:B--2---:R-:W-:Y:S01]  /*2c80*/  @!P2 IMAD.MOV.U32 R4, RZ, RZ, 0x10 ;  /* 0x00000010ff04a424 */ /* 0x004fe200078e00ff */
[----:B---3--:R-:W-:Y:S06]  /*2c90*/  @!P0 BRA `(.L_x_50) ;  /* 0x0000004c00e48947 */ /* 0x008fec0003800000 */
.L_x_127:
[----:B------:R-:W-:Y:S01]  /*2ca0*/  ULEA UR8, UR5, UR6, 0x4 ;  /* 0x0000000605087291 */ /* 0x000fe2000f8e20ff */
[----:B------:R-:W-:Y:S01]  /*2cb0*/  SEL R3, R6, R3, !P2 ;  /* 0x0000000306037207 */ /* 0x000fe20005000000 */
[----:B------:R-:W-:Y:S01]  /*2cc0*/  UIADD3 UR9, UPT, UPT, UR4, 0x80, URZ ;  /* 0x0000008004097890 */ /* 0x000fe2000fffe0ff */
[----:B--2---:R-:W-:Y:S01]  /*2cd0*/  LEA R2, R11, UR6, 0x3 ;  /* 0x000000060b027c11 */ /* 0x004fe2000f8e18ff */
[----:B------:R-:W-:Y:S01]  /*2ce0*/  UIADD3 UR8, UPT, UPT, UR8, 0x110, URZ ;  /* 0x0000011008087890 */ /* 0x000fe2000fffe0ff */
[----:B------:R-:W-:Y:S01]  /*2cf0*/  SHF.L.U32 R5, R10, 0x1f, RZ ;  /* 0x0000001f0a057819 */ /* 0x000fe200000006ff */
[----:B------:R2:W-:Y:S01]  /*2d00*/  @!P2 SYNCS.ARRIVE.TRANS64.RED RZ, [R3+URZ], R4 ;  /* 0x0000000403ffa9a7 */ /* 0x0005e200080004ff */
[----:B------:R-:W-:Y:S01]  /*2d10*/  UIADD3 UR4, UPT, UPT, UR5, 0x1, URZ ;  /* 0x0000000105047890 */ /* 0x000fe2000fffe0ff */
[----:B------:R-:W-:-:S03]  /*2d20*/  VIADD R8, R8, 0x1 ;  /* 0x0000000108087836 */ /* 0x000fc60000000000 */
[----:B------:R-:W-:Y:S02]  /*2d30*/  UISETP.NE.AND UP0, UPT, UR4, 0x2, UPT ;  /* 0x000000020400788c */ /* 0x000fe4000bf05270 */
[----:B------:R-:W-:Y:S06]  /*2d40*/  UGETNEXTWORKID.BROADCAST [UR8], [UR9] ;  /* 0x00000000080073ca */ /* 0x000fec0008000100 */
[----:B------:R-:W-:Y:S01]  /*2d50*/  USEL UR7, URZ, 0x1, UP0 ;  /* 0x00000001ff077887 */ /* 0x000fe20008000000 */
[----:B------:R-:W-:Y:S01]  /*2d60*/  ISETP.NE.AND P0, PT, R8, 0x2, PT ;  /* 0x000000020800780c */ /* 0x000fe20003f05270 */
[----:B------:R-:W-:Y:S01]  /*2d70*/  USEL UR5, UR4, URZ, UP0 ;  /* 0x000000ff04057287 */ /* 0x000fe20008000000 */
[----:B------:R-:W3:Y:S03]  /*2d80*/  SYNCS.PHASECHK.TRANS64.TRYWAIT P1, [R2+URZ+0x80], R5 ;  /* 0x00008005020075a7 */ /* 0x000ee600080211ff */
[----:B------:R-:W-:Y:S01]  /*2d90*/  LOP3.LUT R12, R12, UR7, RZ, 0x3c, !PT ;  /* 0x000000070c0c7c12 */ /* 0x000fe2000f8e3cff */
[----:B--23--:R-:W-:Y:S07]  /*2da0*/  @!P1 BRA `(.L_x_51) ;  /* 0x0000004c00b89947 */ /* 0x00cfee0003800000 */
.L_x_128:
[C---:B------:R-:W-:Y:S01]  /*2db0*/  LEA R4, R11.reuse, UR6, 0x4 ;  /* 0x000000060b047c11 */ /* 0x040fe2000f8e20ff */
[----:B--2---:R-:W-:Y:S01]  /*2dc0*/  VIADD R2, R2, 0x90 ;  /* 0x0000009002027836 */ /* 0x004fe20000000000 */
[----:B------:R-:W-:Y:S01]  /*2dd0*/  SEL R8, R8, RZ, P0 ;  /* 0x000000ff08087207 */ /* 0x000fe20000000000 */
[----:B------:R-:W-:-:S03]  /*2de0*/  VIADD R11, R11, 0x1 ;  /* 0x000000010b0b7836 */ /* 0x000fc60000000000 */
[----:B------:R-:W2:Y:S01]  /*2df0*/  LDS.128 R4, [R4+0x110] ;  /* 0x0001100004047984 */ /* 0x000ea20000000c00 */
[----:B------:R-:W-:Y:S02]  /*2e00*/  PRMT R2, RZ, 0x654, R2 ;  /* 0x00000654ff027816 */ /* 0x000fe40000000002 */
[C---:B------:R-:W-:Y:S01]  /*2e10*/  ISETP.NE.AND P1, PT, R11.reuse, 0x2, PT ;  /* 0x000000020b00780c */ /* 0x040fe20003f25270 */
[----:B------:R-:W-:Y:S01]  /*2e20*/  @!PT LDS RZ, [RZ] ;  /* 0x00000000fffff984 */ /* 0x000fe20000000800 */
[----:B------:R-:W-:Y:S01]  /*2e30*/  @!PT LDS RZ, [RZ] ;  /* 0x00000000fffff984 */ /* 0x000fe20000000800 */
[----:B------:R-:W-:Y:S01]  /*2e40*/  @!PT LDS RZ, [RZ] ;  /* 0x00000000fffff984 */ /* 0x000fe20000000800 */
[----:B------:R-:W-:Y:S01]  /*2e50*/  @!PT LDS RZ, [RZ] ;  /* 0x00000000fffff984 */ /* 0x000fe20000000800 */
[----:B------:R3:W-:Y:S06]  /*2e60*/  MEMBAR.ALL.CTA ;  /* 0x0000000000007992 */ /* 0x0007ec0000008000 */
[----:B---3--:R-:W3:Y:S01]  /*2e70*/  FENCE.VIEW.ASYNC.S ;  /* 0x00000000000073c6 */ /* 0x008ee20000000000 */
[----:B------:R-:W-:Y:S01]  /*2e80*/  SEL R11, R11, RZ, P1 ;  /* 0x000000ff0b0b7207 */ /* 0x000fe20000800000 */
[----:B---3--:R3:W-:Y:S01]  /*2e90*/  SYNCS.ARRIVE.TRANS64.RED.A1T0 RZ, [R2+URZ], RZ ;  /* 0x000000ff02ff79a7 */ /* 0x0087e200081004ff */
[----:B--2---:R-:W-:-:S02]  /*2ea0*/  LOP3.LUT P3, RZ, R6, 0x1, RZ, 0xc0, !PT ;  /* 0x0000000106ff7812 */ /* 0x004fc4000786c0ff */
[----:B------:R-:W-:-:S04]  /*2eb0*/  SEL R5, RZ, 0x1, P1 ;  /* 0x00000001ff057807 */ /* 0x000fc80000800000 */
[----:B------:R-:W-:Y:S02]  /*2ec0*/  LOP3.LUT R10, R10, R5, RZ, 0x3c, !PT ;  /* 0x000000050a0a7212 */ /* 0x000fe400078e3cff */
[----:B---3--:R-:W-:-:S04]  /*2ed0*/  SEL R2, RZ, 0x1, P0 ;  /* 0x00000001ff027807 */ /* 0x008fc80000000000 */
[----:B------:R-:W-:Y:S01]  /*2ee0*/  LOP3.LUT R9, R9, R2, RZ, 0x3c, !PT ;  /* 0x0000000209097212 */ /* 0x000fe200078e3cff */
[----:B------:R-:W-:Y:S06]  /*2ef0*/  @P3 BRA `(.L_x_52) ;  /* 0xfffffffc002c3947 */ /* 0x000fec000383ffff */
[----:B------:R-:W-:Y:S01]  /*2f00*/  ULEA UR4, UR5, UR6, 0x3 ;  /* 0x0000000605047291 */ /* 0x000fe2000f8e18ff */
[----:B------:R-:W-:-:S08]  /*2f10*/  SHF.L.U32 R3, R12, 0x1f, RZ ;  /* 0x0000001f0c037819 */ /* 0x000fd000000006ff */
[----:B------:R-:W2:Y:S02]  /*2f20*/  SYNCS.PHASECHK.TRANS64 P0, [UR4+0x90], R3 ;  /* 0x00009003ff0075a7 */ /* 0x000ea40008001004 */
[----:B--2---:R-:W-:Y:S05]  /*2f30*/  @P0 BRA `(.L_x_53) ;  /* 0x0000000000080947 */ /* 0x004fea0003800000 */
[----:B------:R-:W2:Y:S02]  /*2f40*/  SYNCS.PHASECHK.TRANS64.TRYWAIT P0, [UR4+0x90], R3 ;  /* 0x00009003ff0075a7 */ /* 0x000ea40008001104 */
[----:B--2---:R-:W-:Y:S05]  /*2f50*/  @!P0 BRA `(.L_x_54) ;  /* 0x0000004c00608947 */ /* 0x004fea0003800000 */
.L_x_53:
[----:B------:R-:W-:-:S04]  /*2f60*/  UIADD3 UR7, UPT, UPT, UR5, 0x1, URZ ;  /* 0x0000000105077890 */ /* 0x000fc8000fffe0ff */
[----:B------:R-:W-:-:S04]  /*2f70*/  UISETP.NE.AND UP0, UPT, UR7, 0x2, UPT ;  /* 0x000000020700788c */ /* 0x000fc8000bf05270 */
[----:B------:R-:W-:Y:S02]  /*2f80*/  USEL UR8, URZ, 0x1, UP0 ;  /* 0x00000001ff087887 */ /* 0x000fe40008000000 */
[----:B------:R-:W-:-:S04]  /*2f90*/  USEL UR7, UR7, URZ, UP0 ;  /* 0x000000ff07077287 */ /* 0x000fc80008000000 */
[----:B------:R-:W-:Y:S01]  /*2fa0*/  ULEA UR7, UR7, UR6, 0x3 ;  /* 0x0000000607077291 */ /* 0x000fe2000f8e18ff */
[----:B--2---:R-:W-:-:S04]  /*2fb0*/  LOP3.LUT R3, R12, UR8, RZ, 0x3c, !PT ;  /* 0x000000080c037c12 */ /* 0x004fc8000f8e3cff */
[----:B------:R-:W-:-:S04]  /*2fc0*/  SHF.L.U32 R0, R3, 0x1f, RZ ;  /* 0x0000001f03007819 */ /* 0x000fc800000006ff */
[----:B------:R-:W2:Y:S02]  /*2fd0*/  SYNCS.PHASECHK.TRANS64 P0, [UR7+0x90], R0 ;  /* 0x00009000ff0075a7 */ /* 0x000ea40008001007 */
[----:B-12---:R-:W-:Y:S05]  /*2fe0*/  @P0 EXIT ;  /* 0x000000000000094d */ /* 0x006fea0003800000 */
[----:B------:R-:W-:Y:S02]  /*2ff0*/  SHF.L.U32 R3, R3, 0x1f, RZ ;  /* 0x0000001f03037819 */ /* 0x000fe400000006ff */
[----:B------:R-:W-:-:S07]  /*3000*/  MOV R0, UR7 ;  /* 0x0000000700007c02 */ /* 0x000fce0008000f00 */
.L_x_55:
[----:B-1----:R1:W2:Y:S02]  /*3010*/  SYNCS.PHASECHK.TRANS64.TRYWAIT P0, [R0+URZ+0x90], R3 ;  /* 0x00009003000075a7 */ /* 0x0022a400080011ff */
[----:B--2---:R-:W-:Y:S05]  /*3020*/  @!P0 NANOSLEEP.SYNCS 0x989680 ;  /* 0x009896800000895d */ /* 0x004fea0003900000 */
[----:B------:R-:W2:Y:S02]  /*3030*/  @!P0 SYNCS.PHASECHK.TRANS64 P0, [R0+URZ+0x90], R3 ;  /* 0x00009003000085a7 */ /* 0x000ea400080010ff */
[----:B--2---:R-:W-:Y:S05]  /*3040*/  @P0 EXIT ;  /* 0x000000000000094d */ /* 0x004fea0003800000 */
[----:B------:R-:W-:Y:S05]  /*3050*/  BRA `(.L_x_55) ;  /* 0xfffffffc00ec7947 */ /* 0x000fea000383ffff */
.L_x_48:
[----:B------:R-:W-:Y:S05]  /*3060*/  BRA.U UP4, `(.L_x_56) ;  /* 0x0000000d04847547 */ /* 0x000fea000b800000 */
[----:B------:R-:W2:Y:S01]  /*3070*/  S2UR UR7, SR_CgaCtaId ;  /* 0x00000000000779c3 */ /* 0x000ea20000008800 */
[----:B------:R-:W-:Y:S01]  /*3080*/  UMOV UR4, 0x40 ;  /* 0x0000004000047882 */ /* 0x000fe20000000000 */
[----:B------:R-:W-:Y:S01]  /*3090*/  NOP ;  /* 0x0000000000007918 */ /* 0x000fe20000000000 */
[----:B------:R-:W-:Y:S01]  /*30a0*/  UMOV UR6, 0x400 ;  /* 0x0000040000067882 */ /* 0x000fe20000000000 */
[----:B--2---:R-:W-:Y:S02]  /*30b0*/  ULEA UR5, UR7, UR4, 0x18 ;  /* 0x0000000407057291 */ /* 0x004fe4000f8ec0ff */
[----:B------:R-:W-:-:S07]  /*30c0*/  ULEA UR6, UR7, UR6, 0x18 ;  /* 0x0000000607067291 */ /* 0x000fce000f8ec0ff */
[----:B------:R-:W2:Y:S02]  /*30d0*/  LDS.U8 R0, [UR5+0x1c] ;  /* 0x00001c05ff007984 */ /* 0x000ea40008000000 */
[----:B--2---:R-:W-:-:S13]  /*30e0*/  ISETP.NE.AND P0, PT, R0, RZ, PT ;  /* 0x000000ff0000720c */ /* 0x004fda0003f05270 */
[----:B------:R-:W-:Y:S05]  /*30f0*/  @P0 BRA `(.L_x_57) ;  /* 0x0000000000580947 */ /* 0x000fea0003800000 */
[----:B------:R-:W-:-:S13]  /*3100*/  ELECT P0, URZ, PT ;  /* 0x0000000000ff782f */ /* 0x000fda0003800000 */
[----:B------:R-:W-:Y:S05]  /*3110*/  @!P0 BRA `(.L_x_58) ;  /* 0x0000000000608947 */ /* 0x000fea0003800000 */
[----:B------:R-:W-:Y:S01]  /*3120*/  UMOV UR4, 0x10 ;  /* 0x0000001000047882 */ /* 0x000fe20000000000 */
[----:B------:R-:W-:Y:S01]  /*3130*/  HFMA2 R0, -RZ, RZ, 0, 5.9604644775390625e-08 ;  /* 0x00000001ff007431 */ /* 0x000fe200000001ff */
[----:B------:R-:W-:-:S03]  /*3140*/  MOV R3, 0xffff ;  /* 0x0000ffff00037802 */ /* 0x000fc60000000f00 */
[----:B------:R-:W-:Y:S04]  /*3150*/  DEPBAR.LE SB2, 0x36 ;  /* 0x0000ad800000791a */ /* 0x000fe80000000000 */
[----:B------:R-:W2:Y:S02]  /*3160*/  UTCATOMSWS.FIND_AND_SET.ALIGN UP0, UR4, UR4 ;  /* 0x00000004000475e3 */ /* 0x000ea40008000800 */
[----:B--2---:R-:W-:Y:S01]  /*3170*/  MOV R4, UR4 ;  /* 0x0000000400047c02 */ /* 0x004fe20008000f00 */
[----:B------:R-:W-:Y:S06]  /*3180*/  BRA.U UP0, `(.L_x_59) ;  /* 0x0000000100187547 */ /* 0x000fec000b800000 */
.L_x_60:
[----:B------:R-:W-:Y:S05]  /*3190*/  NANOSLEEP 0x64 ;  /* 0x000000640000795d */ /* 0x000fea0003800000 */
[----:B------:R-:W-:-:S05]  /*31a0*/  UMOV UR4, 0x10 ;  /* 0x0000001000047882 */ /* 0x000fca0000000000 */
[----:B------:R-:W-:Y:S04]  /*31b0*/  DEPBAR.LE SB2, 0x36 ;  /* 0x0000ad800000791a */ /* 0x000fe80000000000 */
[----:B------:R-:W2:Y:S02]  /*31c0*/  UTCATOMSWS.FIND_AND_SET.ALIGN UP0, UR4, UR4 ;  /* 0x00000004000475e3 */ /* 0x000ea40008000800 */
[----:B--2---:R-:W-:Y:S01]  /*31d0*/  MOV R4, UR4 ;  /* 0x0000000400047c02 */ /* 0x004fe20008000f00 */
[----:B------:R-:W-:Y:S05]  /*31e0*/  BRA.U !UP0, `(.L_x_60) ;  /* 0xfffffffd08e87547 */ /* 0x000fea000b83ffff */
.L_x_59:
[-C--:B------:R-:W-:Y:S02]  /*31f0*/  SHF.L.U32 R3, R3, R4.reuse, RZ ;  /* 0x0000000403037219 */ /* 0x080fe400000006ff */
[----:B------:R-:W-:Y:S01]  /*3200*/  SHF.L.U32 R0, R0, R4, RZ ;  /* 0x0000000400007219 */ /* 0x000fe200000006ff */
[----:B------:R-:W-:Y:S02]  /*3210*/  IMAD.SHL.U32 R4, R4, 0x20, RZ ;  /* 0x0000002004047824 */ /* 0x000fe400078e00ff */
[----:B------:R2:W-:Y:S04]  /*3220*/  ATOMS.OR RZ, [UR5+0x14], R3 ;  /* 0x00001403ffff798c */ /* 0x0005e8000b000005 */
[----:B------:R2:W-:Y:S04]  /*3230*/  ATOMS.OR RZ, [UR5+0x18], R0 ;  /* 0x00001800ffff798c */ /* 0x0005e8000b000005 */
[----:B------:R2:W-:Y:S01]  /*3240*/  STS [UR6+0x130], R4 ;  /* 0x00013004ff007988 */ /* 0x0005e20008000806 */
[----:B------:R-:W-:Y:S05]  /*3250*/  BRA `(.L_x_58) ;  /* 0x0000000000107947 */ /* 0x000fea0003800000 */
.L_x_57:
[----:B------:R-:W-:Y:S02]  /*3260*/  MOV R0, 0xffffffff ;  /* 0xffffffff00007802 */ /* 0x000fe40000000f00 */
[----:B------:R-:W-:-:S03]  /*3270*/  MOV R4, 0x32a0 ;  /* 0x000032a000047802 */ /* 0x000fc60000000f00 */
[----:B------:R2:W-:Y:S04]  /*3280*/  STS [UR6+0x130], R0 ;  /* 0x00013000ff007988 */ /* 0x0005e80008000806 */
[----:B-12--5:R-:W-:Y:S05]  /*3290*/  CALL.REL.NOINC `($__internal_1_$__cuda_sm10x_tcgen05_guardrail_trap_phase_invalid_during_alloc) ;  /* 0x00000050001c7944 */ /* 0x026fea0003c00000 */
.L_x_58:
[----:B------:R-:W-:Y:S05]  /*32a0*/  WARPSYNC.ALL ;  /* 0x0000000000007948 */ /* 0x000fea0003800000 */
[----:B------:R-:W3:Y:S01]  /*32b0*/  S2UR UR4, SR_CgaCtaId ;  /* 0x00000000000479c3 */ /* 0x000ee20000008800 */
[----:B------:R-:W-:Y:S01]  /*32c0*/  UMOV UR13, 0x400 ;  /* 0x00000400000d7882 */ /* 0x000fe20000000000 */
[----:B------:R-:W-:-:S06]  /*32d0*/  NOP ;  /* 0x0000000000007918 */ /* 0x000fcc0000000000 */
[----:B------:R-:W-:Y:S06]  /*32e0*/  BAR.ARV 0x6, 0xa0 ;  /* 0x0182800000007b1d */ /* 0x000fec0000002000 */
[----:B------:R-:W4:Y:S01]  /*32f0*/  LDCU UR5, c[0x0][0x38c] ;  /* 0x00007180ff0577ac */ /* 0x000f220008000800 */
[----:B------:R-:W-:Y:S01]  /*3300*/  LOP3.LUT R2, R2, 0xffff, RZ, 0xc0, !PT ;  /* 0x0000ffff02027812 */ /* 0x000fe200078ec0ff */
[----:B------:R-:W-:Y:S01]  /*3310*/  IMAD.MOV.U32 R11, RZ, RZ, 0x1 ;  /* 0x00000001ff0b7424 */ /* 0x000fe200078e00ff */
[----:B------:R-:W-:Y:S01]  /*3320*/  CS2R R8, SRZ ;  /* 0x0000000000087805 */ /* 0x000fe2000001ff00 */
[----:B------:R-:W1:Y:S01]  /*3330*/  LDCU UR8, c[0x0][0x38c] ;  /* 0x00007180ff0877ac */ /* 0x000e620008000800 */
[----:B------:R-:W-:Y:S01]  /*3340*/  R2UR UR15, R2 ;  /* 0x00000000020f72ca */ /* 0x000fe200000e0000 */
[----:B------:R-:W-:Y:S01]  /*3350*/  IMAD.MOV.U32 R10, RZ, RZ, RZ ;  /* 0x000000ffff0a7224 */ /* 0x000fe200078e00ff */
[----:B------:R-:W-:Y:S01]  /*3360*/  UMOV UR18, URZ ;  /* 0x000000ff00127c82 */ /* 0x000fe20008000000 */
[----:B------:R-:W-:Y:S01]  /*3370*/  UMOV UR10, URZ ;  /* 0x000000ff000a7c82 */ /* 0x000fe20008000000 */
[----:B---3--:R-:W-:Y:S01]  /*3380*/  ULEA UR13, UR4, UR13, 0x18 ;  /* 0x0000000d040d7291 */ /* 0x008fe2000f8ec0ff */
[----:B------:R-:W-:Y:S01]  /*3390*/  UMOV UR20, 0x0 ;  /* 0x0000000000147882 */ /* 0x000fe20000000000 */
[----:B------:R-:W-:-:S02]  /*33a0*/  UMOV UR21, 0x4200010 ;  /* 0x0420001000157882 */ /* 0x000fc40000000000 */
[----:B------:R-:W-:Y:S02]  /*33b0*/  UIADD3 UR6, UPT, UPT, UR13, 0x4400, URZ ;  /* 0x000044000d067890 */ /* 0x000fe4000fffe0ff */
[----:B------:R-:W-:Y:S02]  /*33c0*/  UIADD3 UR7, UPT, UPT, UR13, 0x6c00, URZ ;  /* 0x00006c000d077890 */ /* 0x000fe4000fffe0ff */
[----:B----4-:R-:W-:Y:S01]  /*33d0*/  UIADD3 UR5, UPT, UPT, UR5, 0x1f, URZ ;  /* 0x0000001f05057890 */ /* 0x010fe2000fffe0ff */
[----:B--2---:R-:W2:Y:S01]  /*33e0*/  LDS R0, [UR13+0x130] ;  /* 0x0001300dff007984 */ /* 0x004ea20008000800 */
[----:B------:R-:W-:Y:S02]  /*33f0*/  USHF.R.U32.HI UR6, URZ, 0x4, UR6 ;  /* 0x00000004ff067899 */ /* 0x000fe40008011606 */
[----:B------:R-:W-:Y:S02]  /*3400*/  USHF.R.S32.HI UR4, URZ, 0x1f, UR5 ;  /* 0x0000001fff047899 */ /* 0x000fe40008011405 */
[----:B------:R-:W-:-:S02]  /*3410*/  ULOP3.LUT UR6, UR6, 0x3fff, URZ, 0xc0, !UPT ;  /* 0x00003fff06067892 */ /* 0x000fc4000f8ec0ff */
[----:B------:R-:W-:Y:S02]  /*3420*/  ULEA.HI UR4, UR4, UR5, URZ, 0x5 ;  /* 0x0000000504047291 */ /* 0x000fe4000f8f28ff */
[----:B------:R-:W-:Y:S02]  /*3430*/  USHF.R.U32.HI UR5, URZ, 0x4, UR7 ;  /* 0x00000004ff057899 */ /* 0x000fe40008011607 */
[----:B------:R-:W-:Y:S02]  /*3440*/  USHF.R.S32.HI UR22, URZ, 0x5, UR4 ;  /* 0x00000005ff167899 */ /* 0x000fe40008011404 */
[----:B------:R-:W-:Y:S02]  /*3450*/  ULOP3.LUT UR5, UR5, 0x3fff, URZ, 0xc0, !UPT ;  /* 0x00003fff05057892 */ /* 0x000fe4000f8ec0ff */
[----:B------:R-:W-:Y:S02]  /*3460*/  UISETP.LT.AND UP0, UPT, UR22, 0x1, UPT ;  /* 0x000000011600788c */ /* 0x000fe4000bf01270 */
[----:B------:R-:W-:-:S02]  /*3470*/  ULOP3.LUT UR16, UR6, 0x10000, URZ, 0xfc, !UPT ;  /* 0x0001000006107892 */ /* 0x000fc4000f8efcff */
[----:B------:R-:W-:Y:S02]  /*3480*/  USEL UR23, UR22, 0x1, !UP0 ;  /* 0x0000000116177887 */ /* 0x000fe4000c000000 */
[----:B------:R-:W-:Y:S02]  /*3490*/  ULOP3.LUT UR17, UR5, 0x10000, URZ, 0xfc, !UPT ;  /* 0x0001000005117892 */ /* 0x000fe4000f8efcff */
[----:B------:R-:W-:Y:S02]  /*34a0*/  UIADD3 UR23, UPT, UPT, -UR23, URZ, URZ ;  /* 0x000000ff17177290 */ /* 0x000fe4000fffe1ff */
[----:B-1----:R-:W-:Y:S01]  /*34b0*/  UISETP.GE.AND UP4, UPT, UR8, 0x1, UPT ;  /* 0x000000010800788c */ /* 0x002fe2000bf86270 */
[----:B--2---:R-:W-:-:S15]  /*34c0*/  R2UR UR24, R0 ;  /* 0x00000000001872ca */ /* 0x004fde00000e0000 */
.L_x_67:
[----:B------:R-:W-:Y:S02]  /*34d0*/  LEA R0, R10, UR13, 0x3 ;  /* 0x0000000d0a007c11 */ /* 0x000fe4000f8e18ff */
[----:B------:R-:W-:Y:S02]  /*34e0*/  SHF.L.U32 R5, R9, 0x1f, RZ ;  /* 0x0000001f09057819 */ /* 0x000fe400000006ff */
[----:B------:R-:W-:Y:S01]  /*34f0*/  PLOP3.LUT P0, PT, PT, PT, UP4, 0x80, 0x8 ;  /* 0x000000000008781c */ /* 0x000fe20003f0f048 */
[----:B------:R-:W-:Y:S01]  /*3500*/  VIADD R3, R0, 0x90 ;  /* 0x0000009000037836 */ /* 0x000fe20000000000 */
[----:B-1----:R-:W1:Y:S02]  /*3510*/  SYNCS.PHASECHK.TRANS64.TRYWAIT P1, [R0+URZ+0x80], R5 ;  /* 0x00008005000075a7 */ /* 0x002e6400080211ff */
[----:B-1-3--:R-:W-:Y:S09]  /*3520*/  @!P1 BRA `(.L_x_61) ;  /* 0x0000004800049947 */ /* 0x00aff20003800000 */
.L_x_130:
[----:B------:R-:W-:Y:S01]  /*3530*/  LEA R4, R10, UR13, 0x4 ;  /* 0x0000000d0a047c11 */ /* 0x000fe2000f8e20ff */
[----:B------:R-:W-:Y:S01]  /*3540*/  @UP4 ULEA UR4, UR10, UR13, 0x3 ;  /* 0x0000000d0a044291 */ /* 0x000fe2000f8e18ff */
[----:B------:R-:W-:Y:S01]  /*3550*/  PLOP3.LUT P2, PT, PT, PT, PT, 0x80, 0x8 ;  /* 0x000000000008781c */ /* 0x000fe20003f4f070 */
[----:B------:R-:W-:Y:S01]  /*3560*/  ULEA UR19, UR18, UR13, 0x3 ;  /* 0x0000000d12137291 */ /* 0x000fe2000f8e18ff */
[----:B------:R-:W-:Y:S02]  /*3570*/  PRMT R3, RZ, 0x654, R3 ;  /* 0x00000654ff037816 */ /* 0x000fe40000000003 */
[----:B-1----:R-:W1:Y:S01]  /*3580*/  LDS.128 R4, [R4+0x110] ;  /* 0x0001100004047984 */ /* 0x002e620000000c00 */
[----:B------:R-:W-:Y:S02]  /*3590*/  @P0 SHF.L.U32 R2, R8, 0x1f, RZ ;  /* 0x0000001f08020819 */ /* 0x000fe400000006ff */
[----:B------:R-:W-:Y:S01]  /*35a0*/  SHF.L.U32 R0, R11, 0x1f, RZ ;  /* 0x0000001f0b007819 */ /* 0x000fe200000006ff */
[----:B------:R-:W-:Y:S01]  /*35b0*/  @!PT LDS RZ, [RZ] ;  /* 0x00000000fffff984 */ /* 0x000fe20000000800 */
[----:B------:R-:W-:Y:S01]  /*35c0*/  @!PT LDS RZ, [RZ] ;  /* 0x00000000fffff984 */ /* 0x000fe20000000800 */
[----:B------:R-:W-:Y:S01]  /*35d0*/  @!PT LDS RZ, [RZ] ;  /* 0x00000000fffff984 */ /* 0x000fe20000000800 */
[----:B------:R-:W-:Y:S01]  /*35e0*/  @!PT LDS RZ, [RZ] ;  /* 0x00000000fffff984 */ /* 0x000fe20000000800 */
[----:B------:R2:W-:Y:S06]  /*35f0*/  MEMBAR.ALL.CTA ;  /* 0x0000000000007992 */ /* 0x0005ec0000008000 */
[----:B--2---:R-:W2:Y:S02]  /*3600*/  FENCE.VIEW.ASYNC.S ;  /* 0x00000000000073c6 */ /* 0x004ea40000000000 */
[----:B--2---:R2:W-:Y:S01]  /*3610*/  SYNCS.ARRIVE.TRANS64.RED.A1T0 RZ, [R3+URZ], RZ ;  /* 0x000000ff03ff79a7 */ /* 0x0045e200081004ff */
[----:B------:R2:W3:Y:S01]  /*3620*/  @P0 SYNCS.PHASECHK.TRANS64.TRYWAIT P2, [UR4], R2 ;  /* 0x00000002ff0005a7 */ /* 0x0004e20008041104 */
[----:B-1----:R-:W-:Y:S01]  /*3630*/  LOP3.LUT P1, RZ, R6, 0x1, RZ, 0xc0, !PT ;  /* 0x0000000106ff7812 */ /* 0x002fe2000782c0ff */
[----:B------:R-:W1:Y:S02]  /*3640*/  SYNCS.PHASECHK.TRANS64.TRYWAIT P0, [UR19+0xc0], R0 ;  /* 0x0000c000ff0075a7 */ /* 0x000e640008001113 */
[----:B-123--:R-:W-:Y:S10]  /*3650*/  @!P0 BRA `(.L_x_62) ;  /* 0x0000004400cc8947 */ /* 0x00eff40003800000 */
.L_x_132:
[----:B------:R-:W-:Y:S01]  /*3660*/  IADD3 R10, PT, PT, R10, 0x1, RZ ;  /* 0x000000010a0a7810 */ /* 0x000fe20007ffe0ff */
[----:B------:R-:W-:Y:S06]  /*3670*/  BRA.U !UP4, `(.L_x_63) ;  /* 0x000000010ca07547 */ /* 0x000fec000b800000 */
[----:B------:R-:W-:Y:S02]  /*3680*/  ULEA.HI UR4, UR18, UR18, URZ, 0x1 ;  /* 0x0000001212047291 */ /* 0x000fe4000f8f08ff */
[----:B------:R-:W-:Y:S02]  /*3690*/  UPLOP3.LUT UP2, UPT, UPT, UPT, UPT, 0x40, 0x4 ;  /* 0x000000000004789c */ /* 0x000fe40003f4e870 */
[----:B------:R-:W-:Y:S02]  /*36a0*/  USHF.L.U32 UR5, UR4, 0x6, URZ ;  /* 0x0000000604057899 */ /* 0x000fe400080006ff */
[----:B------:R-:W-:Y:S02]  /*36b0*/  ULOP3.LUT UR14, UR4, 0xffe, URZ, 0xc0, !UPT ;  /* 0x00000ffe040e7892 */ /* 0x000fe4000f8ec0ff */
[----:B------:R-:W-:Y:S02]  /*36c0*/  ULOP3.LUT UR4, UR5, 0xffffff80, URZ, 0xc0, !UPT ;  /* 0xffffff8005047892 */ /* 0x000fe4000f8ec0ff */
[----:B------:R-:W-:-:S02]  /*36d0*/  UIADD3 UR14, UPT, UPT, -UR14, UR18, URZ ;  /* 0x000000120e0e7290 */ /* 0x000fc4000fffe1ff */
[----:B------:R-:W-:Y:S01]  /*36e0*/  UIADD3 UR4, UPT, UPT, UR24, UR4, URZ ;  /* 0x0000000418047290 */ /* 0x000fe2000fffe0ff */
[----:B------:R-:W-:Y:S01]  /*36f0*/  UMOV UR12, UR23 ;  /* 0x00000017000c7c82 */ /* 0x000fe20008000000 */
[----:B------:R-:W-:Y:S02]  /*3700*/  UMOV UR11, UR22 ;  /* 0x00000016000b7c82 */ /* 0x000fe40008000000 */
[----:B------:R-:W-:Y:S01]  /*3710*/  ULEA UR14, UR14, UR4, 0x14 ;  /* 0x000000040e0e7291 */ /* 0x000fe2000f8ea0ff */
[----:B------:R-:W-:-:S11]  /*3720*/  UMOV UR5, UR10 ;  /* 0x0000000a00057c82 */ /* 0x000fd60008000000 */
.L_x_66:
[----:B------:R-:W-:Y:S02]  /*3730*/  UIADD3 UR12, UPT, UPT, UR12, 0x1, URZ ;  /* 0x000000010c0c7890 */ /* 0x000fe4000fffe0ff */
[----:B--2---:R-:W-:Y:S02]  /*3740*/  ULEA UR6, UR5, UR13, 0x3 ;  /* 0x0000000d05067291 */ /* 0x004fe4000f8e18ff */
[----:B------:R-:W-:Y:S01]  /*3750*/  UISETP.NE.AND UP3, UPT, UR12, URZ, UPT ;  /* 0x000000ff0c00728c */ /* 0x000fe2000bf65270 */
[----:B---3--:R-:W-:Y:S10]  /*3760*/  @P2 BRA `(.L_x_64) ;  /* 0x00000000000c2947 */ /* 0x008ff40003800000 */
[----:B-1----:R-:W-:Y:S04]  /*3770*/  SHF.L.U32 R3, R8, 0x1f, RZ ;  /* 0x0000001f08037819 */ /* 0x002fe800000006ff */
[----:B------:R-:W1:Y:S02]  /*3780*/  SYNCS.PHASECHK.TRANS64.TRYWAIT P0, [UR6], R3 ;  /* 0x00000003ff0075a7 */ /* 0x000e640008001106 */
[----:B-1----:R-:W-:Y:S05]  /*3790*/  @!P0 BRA `(.L_x_65) ;  /* 0x0000004400948947 */ /* 0x002fea0003800000 */
.L_x_64:
[----:B------:R-:W-:Y:S01]  /*37a0*/  UISETP.NE.AND UP0, UPT, UR11, 0x1, UPT ;  /* 0x000000010b00788c */ /* 0x000fe2000bf05270 */
[----:B------:R-:W-:Y:S01]  /*37b0*/  PLOP3.LUT P2, PT, PT, PT, PT, 0x80, 0x8 ;  /* 0x000000000008781c */ /* 0x000fe20003f4f070 */
[----:B------:R-:W-:Y:S02]  /*37c0*/  UIADD3 UR4, UPT, UPT, UR5, 0x1, URZ ;  /* 0x0000000105047890 */ /* 0x000fe4000fffe0ff */
[----:B------:R-:W-:Y:S02]  /*37d0*/  ULEA UR8, UR5, UR17, 0x8 ;  /* 0x0000001105087291 */ /* 0x000fe4000f8e40ff */
[----:B------:R-:W-:Y:S01]  /*37e0*/  UISETP.NE.AND UP1, UPT, UR4, 0x5, UPT ;  /* 0x000000050400788c */ /* 0x000fe2000bf25270 */
[----:B------:R-:W-:Y:S01]  /*37f0*/  PLOP3.LUT P0, PT, PT, PT, UP0, 0x80, 0x8 ;  /* 0x000000000008781c */ /* 0x000fe20003f0f008 */
[----:B------:R-:W-:Y:S02]  /*3800*/  UIADD3 UR11, UPT, UPT, UR11, -0x1, URZ ;  /* 0xffffffff0b0b7890 */ /* 0x000fe4000fffe0ff */
[----:B------:R-:W-:Y:S02]  /*3810*/  USEL UR7, URZ, 0x1, UP1 ;  /* 0x00000001ff077887 */ /* 0x000fe40008800000 */
[----:B------:R-:W-:Y:S01]  /*3820*/  USEL UR10, UR4, URZ, UP1 ;  /* 0x000000ff040a7287 */ /* 0x000fe20008800000 */
[----:B------:R-:W-:Y:S03]  /*3830*/  UMOV UR9, 0xc0004010 ;  /* 0xc000401000097882 */ /* 0x000fe60000000000 */
[----:B------:R-:W-:Y:S01]  /*3840*/  @UP0 ULEA UR4, UR10, UR13, 0x3 ;  /* 0x0000000d0a040291 */ /* 0x000fe2000f8e18ff */
[----:B------:R-:W-:Y:S01]  /*3850*/  LOP3.LUT R8, R8, UR7, RZ, 0x3c, !PT ;  /* 0x0000000708087c12 */ /* 0x000fe2000f8e3cff */
[----:B------:R-:W-:Y:S03]  /*3860*/  UMOV UR7, 0xc0004010 ;  /* 0xc000401000077882 */ /* 0x000fe60000000000 */
[----:B-1----:R-:W-:Y:S04]  /*3870*/  @P0 SHF.L.U32 R0, R8, 0x1f, RZ ;  /* 0x0000001f08000819 */ /* 0x002fe800000006ff */
[----:B------:R2:W3:Y:S01]  /*3880*/  @P0 SYNCS.PHASECHK.TRANS64.TRYWAIT P2, [UR4], R0 ;  /* 0x00000000ff0005a7 */ /* 0x0004e20008041104 */
[----:B------:R-:W-:Y:S02]  /*3890*/  UIADD3 UR4, UPT, UPT, UR6, 0x28, URZ ;  /* 0x0000002806047890 */ /* 0x000fe4000fffe0ff */
[----:B------:R-:W-:Y:S03]  /*38a0*/  ULEA UR6, UR5, UR16, 0x7 ;  /* 0x0000001005067291 */ /* 0x000fe6000f8e38ff */
[----:B------:R-:W-:Y:S06]  /*38b0*/  UMOV UR5, UR10 ;  /* 0x0000000a00057c82 */ /* 0x000fec0008000000 */
[----:B------:R2:W-:Y:S01]  /*38c0*/  UTCQMMA gdesc[UR6], gdesc[UR8], tmem[UR14], tmem[UR20], idesc[UR21], UP2 ;  /* 0x00ff1408060075ea */ /* 0x0005e2000900030e */
[----:B------:R-:W-:Y:S01]  /*38d0*/  UPLOP3.LUT UP2, UPT, UPT, UPT, UPT, 0x80, 0x8 ;  /* 0x000000000008789c */ /* 0x000fe20003f4f070 */
[----:B------:R2:W-:Y:S01]  /*38e0*/  UTCBAR.MULTICAST [UR4], URZ, UR15 ;  /* 0x000000ff040073e9 */ /* 0x0005e2000800080f */
[----:B------:R-:W-:Y:S09]  /*38f0*/  BRA.U UP3, `(.L_x_66) ;  /* 0xfffffffd038c7547 */ /* 0x000ff2000b83ffff */
.L_x_63:
[----:B--2---:R-:W-:Y:S01]  /*3900*/  UIADD3 UR4, UPT, UPT, UR18, 0x1, URZ ;  /* 0x0000000112047890 */ /* 0x004fe2000fffe0ff */
[C---:B------:R-:W-:Y:S01]  /*3910*/  ISETP.NE.AND P0, PT, R10.reuse, 0x2, PT ;  /* 0x000000020a00780c */ /* 0x040fe20003f05270 */
[----:B------:R-:W-:Y:S02]  /*3920*/  UIADD3 UR5, UPT, UPT, UR19, 0xa0, URZ ;  /* 0x000000a013057890 */ /* 0x000fe4000fffe0ff */
[----:B------:R-:W-:Y:S01]  /*3930*/  UISETP.NE.AND UP0, UPT, UR4, 0x4, UPT ;  /* 0x000000040400788c */ /* 0x000fe2000bf05270 */
[----:B-1----:R-:W-:Y:S02]  /*3940*/  SEL R0, RZ, 0x1, P0 ;  /* 0x00000001ff007807 */ /* 0x002fe40000000000 */
[----:B------:R-:W-:Y:S01]  /*3950*/  SEL R10, R10, RZ, P0 ;  /* 0x000000ff0a0a7207 */ /* 0x000fe20000000000 */
[----:B------:R-:W-:Y:S01]  /*3960*/  USEL UR6, URZ, 0x1, UP0 ;  /* 0x00000001ff067887 */ /* 0x000fe20008000000 */
[----:B------:R-:W-:Y:S01]  /*3970*/  LOP3.LUT R9, R9, R0, RZ, 0x3c, !PT ;  /* 0x0000000009097212 */ /* 0x000fe200078e3cff */
[----:B------:R-:W-:Y:S01]  /*3980*/  USEL UR18, UR4, URZ, UP0 ;  /* 0x000000ff04127287 */ /* 0x000fe20008000000 */
[----:B------:R1:W-:Y:S03]  /*3990*/  UTCBAR [UR5], URZ ;  /* 0x000000ff050073e9 */ /* 0x0003e600080000ff */
[----:B------:R-:W-:Y:S01]  /*39a0*/  LOP3.LUT R11, R11, UR6, RZ, 0x3c, !PT ;  /* 0x000000060b0b7c12 */ /* 0x000fe2000f8e3cff */
[----:B------:R-:W-:Y:S07]  /*39b0*/  @P1 BRA `(.L_x_67) ;  /* 0xfffffff800c41947 */ /* 0x000fee000383ffff */
[----:B------:R-:W2:Y:S01]  /*39c0*/  S2UR UR8, SR_CgaCtaId ;  /* 0x00000000000879c3 */ /* 0x000ea20000008800 */
[----:B------:R-:W-:Y:S01]  /*39d0*/  ELECT P0, URZ, PT ;  /* 0x0000000000ff782f */ /* 0x000fe20003800000 */
[----:B------:R-:W-:Y:S01]  /*39e0*/  IMAD.MOV.U32 R0, RZ, RZ, 0x1 ;  /* 0x00000001ff007424 */ /* 0x000fe200078e00ff */
[----:B------:R-:W-:Y:S01]  /*39f0*/  UIADD3 UR13, UPT, UPT, UR13, 0xc0, URZ ;  /* 0x000000c00d0d7890 */ /* 0x000fe2000fffe0ff */
[----:B------:R-:W-:Y:S01]  /*3a00*/  SHF.L.U32 R3, R11, 0x1f, RZ ;  /* 0x0000001f0b037819 */ /* 0x000fe200000006ff */
[----:B------:R-:W-:-:S03]  /*3a10*/  UMOV UR4, 0x40 ;  /* 0x0000004000047882 */ /* 0x000fc60000000000 */
[----:B------:R-:W-:Y:S01]  /*3a20*/  UVIRTCOUNT.DEALLOC.SMPOOL 0x80 ;  /* 0x000000800000784c */ /* 0x000fe20000000000 */
[----:B--2---:R-:W-:Y:S02]  /*3a30*/  ULEA UR8, UR8, UR4, 0x18 ;  /* 0x0000000408087291 */ /* 0x004fe4000f8ec0ff */
[----:B------:R-:W-:-:S07]  /*3a40*/  ULEA UR4, UR18, UR13, 0x3 ;  /* 0x0000000d12047291 */ /* 0x000fce000f8e18ff */
[----:B------:R2:W-:Y:S02]  /*3a50*/  @P0 STS.U8 [UR8+0x1c], R0 ;  /* 0x00001c00ff000988 */ /* 0x0005e40008000008 */
[----:B------:R-:W4:Y:S02]  /*3a60*/  SYNCS.PHASECHK.TRANS64.TRYWAIT P0, [UR4], R3 ;  /* 0x00000003ff0075a7 */ /* 0x000f240008001104 */
[----:B--2-4-:R-:W-:Y:S05]  /*3a70*/  @!P0 BRA `(.L_x_68) ;  /* 0x0000004000f48947 */ /* 0x014fea0003800000 */
.L_x_135:
[----:B------:R-:W-:-:S04]  /*3a80*/  UIADD3 UR4, UPT, UPT, UR18, 0x1, URZ ;  /* 0x0000000112047890 */ /* 0x000fc8000fffe0ff */
[----:B------:R-:W-:-:S04]  /*3a90*/  UISETP.NE.AND UP0, UPT, UR4, 0x4, UPT ;  /* 0x000000040400788c */ /* 0x000fc8000bf05270 */
[----:B------:R-:W-:Y:S02]  /*3aa0*/  USEL UR6, URZ, 0x1, UP0 ;  /* 0x00000001ff067887 */ /* 0x000fe40008000000 */
[----:B------:R-:W-:-:S04]  /*3ab0*/  USEL UR4, UR4, URZ, UP0 ;  /* 0x000000ff04047287 */ /* 0x000fc80008000000 */
[----:B-1----:R-:W-:Y:S01]  /*3ac0*/  ULEA UR5, UR4, UR13, 0x3 ;  /* 0x0000000d04057291 */ /* 0x002fe2000f8e18ff */
[----:B------:R-:W-:-:S04]  /*3ad0*/  LOP3.LUT R2, R11, UR6, RZ, 0x3c, !PT ;  /* 0x000000060b027c12 */ /* 0x000fc8000f8e3cff */
[----:B--2---:R-:W-:-:S04]  /*3ae0*/  SHF.L.U32 R3, R2, 0x1f, RZ ;  /* 0x0000001f02037819 */ /* 0x004fc800000006ff */
[----:B------:R-:W1:Y:S02]  /*3af0*/  SYNCS.PHASECHK.TRANS64.TRYWAIT P0, [UR5], R3 ;  /* 0x00000003ff0075a7 */ /* 0x000e640008001105 */
[----:B-1----:R-:W-:Y:S05]  /*3b00*/  @!P0 BRA `(.L_x_69) ;  /* 0x0000004000e88947 */ /* 0x002fea0003800000 */
.L_x_137:
        /* <DEDUP_REMOVED lines=9> */
.L_x_139:
[----:B------:R-:W-:-:S04]  /*3ba0*/  UIADD3 UR4, UPT, UPT, UR4, 0x1, URZ ;  /* 0x0000000104047890 */ /* 0x000fc8000fffe0ff */
[----:B------:R-:W-:-:S04]  /*3bb0*/  UISETP.NE.AND UP0, UPT, UR4, 0x4, UPT ;  /* 0x000000040400788c */ /* 0x000fc8000bf05270 */
[----:B------:R-:W-:Y:S02]  /*3bc0*/  USEL UR5, URZ, 0x1, UP0 ;  /* 0x00000001ff057887 */ /* 0x000fe40008000000 */
[----:B------:R-:W-:-:S04]  /*3bd0*/  USEL UR4, UR4, URZ, UP0 ;  /* 0x000000ff04047287 */ /* 0x000fc80008000000 */
[----:B------:R-:W-:Y:S01]  /*3be0*/  ULEA UR4, UR4, UR13, 0x3 ;  /* 0x0000000d04047291 */ /* 0x000fe2000f8e18ff */
[----:B-1----:R-:W-:-:S04]  /*3bf0*/  LOP3.LUT R3, R2, UR5, RZ, 0x3c, !PT ;  /* 0x0000000502037c12 */ /* 0x002fc8000f8e3cff */
[----:B------:R-:W-:-:S04]  /*3c00*/  SHF.L.U32 R3, R3, 0x1f, RZ ;  /* 0x0000001f03037819 */ /* 0x000fc800000006ff */
[----:B------:R-:W1:Y:S02]  /*3c10*/  SYNCS.PHASECHK.TRANS64.TRYWAIT P0, [UR4], R3 ;  /* 0x00000003ff0075a7 */ /* 0x000e640008001104 */
[----:B-1----:R-:W-:Y:S05]  /*3c20*/  @!P0 BRA `(.L_x_71) ;  /* 0x0000004000d08947 */ /* 0x002fea0003800000 */
.L_x_141:
[----:B------:R-:W-:Y:S01]  /*3c30*/  NOP ;  /* 0x0000000000007918 */ /* 0x000fe20000000000 */
[----:B-1----:R-:W1:Y:S01]  /*3c40*/  LDS R0, [UR8+0x14] ;  /* 0x00001408ff007984 */ /* 0x002e620008000800 */
[----:B------:R-:W-:Y:S01]  /*3c50*/  ULOP3.LUT UR4, UR24, 0xffff, URZ, 0xc0, !UPT ;  /* 0x0000ffff18047892 */ /* 0x000fe2000f8ec0ff */
[----:B------:R-:W-:Y:S01]  /*3c60*/  UMOV UR5, 0xffff ;  /* 0x0000ffff00057882 */ /* 0x000fe20000000000 */
[----:B------:R-:W-:Y:S02]  /*3c70*/  UMOV UR6, 0x1 ;  /* 0x0000000100067882 */ /* 0x000fe40000000000 */
[----:B------:R-:W-:-:S04]  /*3c80*/  USHF.R.U32.HI UR4, URZ, 0x5, UR4 ;  /* 0x00000005ff047899 */ /* 0x000fc80008011604 */
[----:B------:R-:W-:Y:S02]  /*3c90*/  USHF.L.U32 UR5, UR5, UR4, URZ ;  /* 0x0000000405057299 */ /* 0x000fe400080006ff */
[----:B------:R-:W-:-:S04]  /*3ca0*/  USHF.L.U32 UR4, UR6, UR4, URZ ;  /* 0x0000000406047299 */ /* 0x000fc800080006ff */
[----:B-1----:R-:W-:-:S04]  /*3cb0*/  LOP3.LUT R0, R0, UR5, RZ, 0xc0, !PT ;  /* 0x0000000500007c12 */ /* 0x002fc8000f8ec0ff */
[----:B------:R-:W-:-:S13]  /*3cc0*/  ISETP.NE.AND P0, PT, R0, UR5, PT ;  /* 0x0000000500007c0c */ /* 0x000fda000bf05270 */
[----:B------:R-:W-:Y:S05]  /*3cd0*/  @P0 BRA `(.L_x_72) ;  /* 0x0000000000580947 */ /* 0x000fea0003800000 */
[----:B------:R-:W1:Y:S02]  /*3ce0*/  LDS R0, [UR8+0x18] ;  /* 0x00001808ff007984 */ /* 0x000e640008000800 */
[----:B-1----:R-:W-:-:S04]  /*3cf0*/  LOP3.LUT R0, R0, UR4, RZ, 0xc0, !PT ;  /* 0x0000000400007c12 */ /* 0x002fc8000f8ec0ff */
[----:B------:R-:W-:-:S13]  /*3d00*/  ISETP.NE.AND P0, PT, R0, UR4, PT ;  /* 0x0000000400007c0c */ /* 0x000fda000bf05270 */
[----:B------:R-:W-:Y:S05]  /*3d10*/  @P0 BRA `(.L_x_73) ;  /* 0x00000000003c0947 */ /* 0x000fea0003800000 */
[----:B------:R-:W1:Y:S01]  /*3d20*/  S2R R2, SR_LANEID ;  /* 0x0000000000027919 */ /* 0x000e620000000000 */
[----:B------:R-:W-:Y:S01]  /*3d30*/  ULOP3.LUT UR5, URZ, UR5, URZ, 0x33, !UPT ;  /* 0x00000005ff057292 */ /* 0x000fe2000f8e33ff */
[----:B------:R-:W-:Y:S01]  /*3d40*/  LOP3.LUT R4, RZ, UR4, RZ, 0x33, !PT ;  /* 0x00000004ff047c12 */ /* 0x000fe2000f8e33ff */
[----:B------:R-:W-:Y:S02]  /*3d50*/  VOTEU.ANY UR4, UPT, PT ;  /* 0x0000000000047886 */ /* 0x000fe400038e0100 */
[----:B------:R-:W-:Y:S01]  /*3d60*/  UFLO.U32 UR4, UR4 ;  /* 0x00000004000472bd */ /* 0x000fe200080e0000 */
[----:B------:R-:W2:Y:S01]  /*3d70*/  REDUX UR6, R4 ;  /* 0x00000000040673c4 */ /* 0x000ea20000000000 */
[----:B------:R-:W-:-:S06]  /*3d80*/  IMAD.U32 R0, RZ, RZ, UR5 ;  /* 0x00000005ff007e24 */ /* 0x000fcc000f8e00ff */
[----:B------:R4:W-:Y:S01]  /*3d90*/  UTCATOMSWS.AND URZ, UR5 ;  /* 0x0000000500ff79e3 */ /* 0x0009e20008000000 */
[----:B------:R-:W3:Y:S01]  /*3da0*/  REDUX UR7, R0 ;  /* 0x00000000000773c4 */ /* 0x000ee20000000000 */
[----:B-1----:R-:W-:Y:S01]  /*3db0*/  ISETP.EQ.U32.AND P0, PT, R2, UR4, PT ;  /* 0x0000000402007c0c */ /* 0x002fe2000bf02070 */
[----:B--2---:R-:W-:Y:S01]  /*3dc0*/  IMAD.U32 R2, RZ, RZ, UR6 ;  /* 0x00000006ff027e24 */ /* 0x004fe2000f8e00ff */
[----:B---3--:R-:W-:-:S11]  /*3dd0*/  MOV R3, UR7 ;  /* 0x0000000700037c02 */ /* 0x008fd60008000f00 */
[----:B------:R4:W-:Y:S04]  /*3de0*/  @P0 ATOMS.AND RZ, [UR8+0x14], R3 ;  /* 0x00001403ffff098c */ /* 0x0009e8000a800008 */
[----:B------:R4:W-:Y:S01]  /*3df0*/  @P0 ATOMS.AND RZ, [UR8+0x18], R2 ;  /* 0x00001802ffff098c */ /* 0x0009e2000a800008 */
[----:B------:R-:W-:Y:S05]  /*3e00*/  BRA `(.L_x_74) ;  /* 0x0000000000147947 */ /* 0x000fea0003800000 */
.L_x_73:
[----:B------:R-:W-:Y:S02]  /*3e10*/  MOV R2, 0x3e30 ;  /* 0x00003e3000027802 */ /* 0x000fe40000000f00 */
[----:B---3-5:R-:W-:Y:S05]  /*3e20*/  CALL.REL.NOINC `($__internal_0_$__cuda_sm10x_tcgen05_guardrail_trap_col_being_dealloced_not_returned_by_alloc) ;  /* 0x00000044002c7944 */ /* 0x028fea0003c00000 */
[----:B------:R-:W-:Y:S05]  /*3e30*/  BRA `(.L_x_74) ;  /* 0x0000000000087947 */ /* 0x000fea0003800000 */
.L_x_72:
[----:B------:R-:W-:Y:S02]  /*3e40*/  MOV R2, 0x3e60 ;  /* 0x00003e6000027802 */ /* 0x000fe40000000f00 */
[----:B---3-5:R-:W-:Y:S05]  /*3e50*/  CALL.REL.NOINC `($__internal_2_$__cuda_sm10x_tcgen05_guardrail_trap_unallocated_columns_being_dealloced) ;  /* 0x0000004400387944 */ /* 0x028fea0003c00000 */
.L_x_74:
[----:B------:R-:W-:Y:S01]  /*3e60*/  NOP ;  /* 0x0000000000007918 */ /* 0x000fe20000000000 */
[----:B----4-:R-:W-:Y:S05]  /*3e70*/  EXIT ;  /* 0x000000000000794d */ /* 0x010fea0003800000 */
.L_x_56:
[----:B------:R-:W-:-:S09]  /*3e80*/  UISETP.NE.OR UP0, UPT, UR17, 0x3, !UP3 ;  /* 0x000000031100788c */ /* 0x000fd2000df05670 */
[----:B------:R-:W-:Y:S05]  /*3e90*/  BRA.U UP0, `(.L_x_75) ;  /* 0x0000000d00807547 */ /* 0x000fea000b800000 */
[----:B------:R-:W2:Y:S01]  /*3ea0*/  S2UR UR10, SR_CgaCtaId ;  /* 0x00000000000a79c3 */ /* 0x000ea20000008800 */
[----:B------:R-:W3:Y:S01]  /*3eb0*/  LDCU UR32, c[0x0][0x370] ;  /* 0x00006e00ff2077ac */ /* 0x000ee20008000800 */
[----:B------:R-:W-:Y:S02]  /*3ec0*/  HFMA2 R13, -RZ, RZ, 0, 0 ;  /* 0x00000000ff0d7431 */ /* 0x000fe400000001ff */
[----:B------:R-:W-:Y:S01]  /*3ed0*/  IMAD.MOV.U32 R15, RZ, RZ, 0x1 ;  /* 0x00000001ff0f7424 */ /* 0x000fe200078e00ff */
[----:B------:R-:W-:Y:S01]  /*3ee0*/  MOV R7, 0x1000 ;  /* 0x0000100000077802 */ /* 0x000fe20000000f00 */
[----:B------:R-:W3:Y:S01]  /*3ef0*/  LDCU.128 UR28, c[0x0][0xb10] ;  /* 0x00016200ff1c77ac */ /* 0x000ee20008000c00 */
[----:B------:R-:W-:Y:S01]  /*3f00*/  IMAD.MOV.U32 R14, RZ, RZ, RZ ;  /* 0x000000ffff0e7224 */ /* 0x000fe200078e00ff */
[----:B------:R-:W4:Y:S01]  /*3f10*/  LDC.64 R16, c[0x0][0x348] ;  /* 0x0000d200ff107b82 */ /* 0x000f220000000a00 */
[----:B------:R-:W1:Y:S01]  /*3f20*/  LDCU UR27, c[0x0][0x374] ;  /* 0x00006e80ff1b77ac */ /* 0x000e620008000800 */
[----:B------:R-:W2:Y:S06]  /*3f30*/  LDCU UR15, c[0x0][0xb0c] ;  /* 0x00016180ff0f77ac */ /* 0x000eac0008000800 */
[----:B------:R-:W4:Y:S01]  /*3f40*/  LDC.64 R2, c[0x0][0x888] ;  /* 0x00022200ff027b82 */ /* 0x000f220000000a00 */
[----:B------:R-:W2:Y:S01]  /*3f50*/  LDCU UR39, c[0x0][0xb20] ;  /* 0x00016400ff2777ac */ /* 0x000ea20008000800 */
[----:B------:R-:W2:Y:S06]  /*3f60*/  LDCU UR4, c[0x0][0xb30] ;  /* 0x00016600ff0477ac */ /* 0x000eac0008000800 */
[----:B------:R-:W4:Y:S01]  /*3f70*/  LDC.64 R4, c[0x0][0x890] ;  /* 0x00022400ff047b82 */ /* 0x000f220000000a00 */
[----:B------:R-:W-:Y:S01]  /*3f80*/  UMOV UR21, 0x400 ;  /* 0x0000040000157882 */ /* 0x000fe20000000000 */
[----:B---3--:R-:W-:-:S02]  /*3f90*/  UIMAD.WIDE.U32 UR6, UR32, UR28, URZ ;  /* 0x0000001c200672a5 */ /* 0x008fc4000f8e00ff */
[----:B-1----:R-:W-:Y:S02]  /*3fa0*/  UIMAD.WIDE.U32 UR8, UR27, UR31, URZ ;  /* 0x0000001f1b0872a5 */ /* 0x002fe4000f8e00ff */
[----:B--2---:R-:W-:Y:S02]  /*3fb0*/  ULEA UR21, UR10, UR21, 0x18 ;  /* 0x000000150a157291 */ /* 0x004fe4000f8ec0ff */
[----:B------:R-:W-:Y:S02]  /*3fc0*/  UPLOP3.LUT UP3, UPT, UPT, UPT, UPT, 0x40, 0x4 ;  /* 0x000000000004789c */ /* 0x000fe40003f6e870 */
[----:B------:R-:W-:Y:S02]  /*3fd0*/  UIADD3 UR33, UPT, UPT, UR21, 0x58, URZ ;  /* 0x0000005815217890 */ /* 0x000fe4000fffe0ff */
[----:B------:R-:W-:Y:S01]  /*3fe0*/  UIADD3 UR17, UPT, UPT, UR21, 0x50, URZ ;  /* 0x0000005015117890 */ /* 0x000fe2000fffe0ff */
[----:B------:R-:W-:Y:S01]  /*3ff0*/  UMOV UR6, UR7 ;  /* 0x0000000700067c82 */ /* 0x000fe20008000000 */
[----:B------:R-:W-:Y:S01]  /*4000*/  UMOV UR35, UR9 ;  /* 0x0000000900237c82 */ /* 0x000fe20008000000 */
[----:B------:R-:W-:-:S02]  /*4010*/  UISETP.GE.AND UP0, UPT, UR42, 0x1, UPT ;  /* 0x000000012a00788c */ /* 0x000fc4000bf06270 */
[----:B------:R-:W-:Y:S01]  /*4020*/  UISETP.NE.AND UP4, UPT, UR42, 0x1, UPT ;  /* 0x000000012a00788c */ /* 0x000fe2000bf85270 */
[----:B------:R-:W1:Y:S01]  /*4030*/  LDCU.64 UR22, c[0x0][0xb28] ;  /* 0x00016500ff1677ac */ /* 0x000e620008000a00 */
[----:B------:R-:W-:Y:S02]  /*4040*/  UISETP.NE.AND UP6, UPT, UR15, 0x1, UPT ;  /* 0x000000010f00788c */ /* 0x000fe4000bfc5270 */
[----:B------:R-:W-:Y:S02]  /*4050*/  UISETP.NE.AND UP5, UPT, UR30, 0x1, UPT ;  /* 0x000000011e00788c */ /* 0x000fe4000bfa5270 */
[----:B------:R-:W-:Y:S02]  /*4060*/  UPRMT UR33, UR10, 0x654, UR33 ;  /* 0x000006540a217896 */ /* 0x000fe40008000021 */
[----:B------:R-:W-:Y:S02]  /*4070*/  USHF.R.U32.HI UR37, URZ, UR29, UR6 ;  /* 0x0000001dff257299 */ /* 0x000fe40008011606 */
[----:B------:R-:W-:-:S02]  /*4080*/  UPRMT UR34, UR10, 0x654, UR17 ;  /* 0x000006540a227896 */ /* 0x000fc40008000011 */
[----:B------:R-:W-:Y:S02]  /*4090*/  USHF.R.U32.HI UR35, URZ, UR39, UR35 ;  /* 0x00000027ff237299 */ /* 0x000fe40008011623 */
[----:B------:R-:W-:-:S11]  /*40a0*/  UISETP.NE.AND UP2, UPT, UR4, 0x1, UPT ;  /* 0x000000010400788c */ /* 0x000fd6000bf45270 */
.L_x_84:
[C---:B------:R-:W-:Y:S02]  /*40b0*/  LEA R12, R14.reuse, UR21, 0x3 ;  /* 0x000000150e0c7c11 */ /* 0x040fe4000f8e18ff */
[----:B------:R-:W-:Y:S02]  /*40c0*/  SHF.L.U32 R9, R13, 0x1f, RZ ;  /* 0x0000001f0d097819 */ /* 0x000fe400000006ff */
[----:B------:R-:W-:Y:S02]  /*40d0*/  LEA R10, R14, UR21, 0x4 ;  /* 0x000000150e0a7c11 */ /* 0x000fe4000f8e20ff */
[----:B--2---:R-:W2:Y:S02]  /*40e0*/  SYNCS.PHASECHK.TRANS64.TRYWAIT P0, [R12+URZ+0x80], R9 ;  /* 0x000080090c0075a7 */ /* 0x004ea400080011ff */
[----:B--2---:R-:W-:Y:S05]  /*40f0*/  @!P0 BRA `(.L_x_76) ;  /* 0x0000003c00b48947 */ /* 0x004fea0003800000 */
.L_x_142:
[----:B--2---:R-:W2:Y:S01]  /*4100*/  LDS.128 R8, [R10+0x110] ;  /* 0x000110000a087984 */ /* 0x004ea20000000c00 */
[----:B------:R-:W-:Y:S01]  /*4110*/  UISETP.GE.AND UP0, UPT, UR42, 0x1, UPT ;  /* 0x000000012a00788c */ /* 0x000fe2000bf06270 */
[----:B------:R-:W-:Y:S01]  /*4120*/  @!PT LDS RZ, [RZ] ;  /* 0x00000000fffff984 */ /* 0x000fe20000000800 */
[----:B------:R-:W-:Y:S01]  /*4130*/  @!PT LDS RZ, [RZ] ;  /* 0x00000000fffff984 */ /* 0x000fe20000000800 */
[----:B------:R-:W-:Y:S01]  /*4140*/  @!PT LDS RZ, [RZ] ;  /* 0x00000000fffff984 */ /* 0x000fe20000000800 */
[----:B------:R-:W-:Y:S01]  /*4150*/  @!PT LDS RZ, [RZ] ;  /* 0x00000000fffff984 */ /* 0x000fe20000000800 */
[----:B------:R3:W-:Y:S06]  /*4160*/  MEMBAR.ALL.CTA ;  /* 0x0000000000007992 */ /* 0x0007ec0000008000 */
[----:B---3--:R-:W3:Y:S01]  /*4170*/  FENCE.VIEW.ASYNC.S ;  /* 0x00000000000073c6 */ /* 0x008ee20000000000 */
[----:B--2---:R-:W-:Y:S11]  /*4180*/  LOP3.LUT P0, RZ, R10, 0x1, RZ, 0xc0, !PT ;  /* 0x000000010aff7812 */ /* 0x004ff6000780c0ff */
[----:B------:R-:W-:Y:S02]  /*4190*/  @!UPT UIADD3 URZ, UPT, UPT, URZ, URZ, URZ ;  /* 0x000000fffffff290 */ /* 0x000fe4000fffe0ff */
[----:B---3--:R-:W-:Y:S01]  /*41a0*/  VOTEU.ANY UP1, P0 ;  /* 0x0000000000ff7886 */ /* 0x008fe20000020100 */
[----:B------:R-:W-:Y:S11]  /*41b0*/  PLOP3.LUT P0, PT, PT, PT, UP1, 0x80, 0x8 ;  /* 0x000000000008781c */ /* 0x000ff60003f0f018 */
[----:B------:R-:W-:Y:S02]  /*41c0*/  @!UPT UIADD3 URZ, UPT, UPT, URZ, URZ, URZ ;  /* 0x000000fffffff290 */ /* 0x000fe4000fffe0ff */
[----:B------:R-:W-:Y:S02]  /*41d0*/  @P0 SHF.R.U32.HI R0, RZ, 0x10, R9 ;  /* 0x00000010ff000819 */ /* 0x000fe40000011609 */
[----:B------:R-:W-:Y:S02]  /*41e0*/  @P0 MOV R6, R8 ;  /* 0x0000000800060202 */ /* 0x000fe40000000f00 */
[----:B------:R-:W-:Y:S01]  /*41f0*/  @P0 R2UR UR4, R0 ;  /* 0x00000000000402ca */ /* 0x000fe200000e0000 */
[----:B------:R-:W-:Y:S01]  /*4200*/  VIADD R0, R12, 0x90 ;  /* 0x000000900c007836 */ /* 0x000fe20000000000 */
[----:B------:R-:W-:Y:S02]  /*4210*/  @P0 LOP3.LUT R8, R9, 0xffff, RZ, 0xc0, !PT ;  /* 0x0000ffff09080812 */ /* 0x000fe400078ec0ff */
[----:B------:R-:W-:Y:S02]  /*4220*/  @P0 R2UR UR6, R6 ;  /* 0x00000000060602ca */ /* 0x000fe400000e0000 */
[----:B------:R-:W-:Y:S02]  /*4230*/  PRMT R0, RZ, 0x654, R0 ;  /* 0x00000654ff007816 */ /* 0x000fe40000000000 */
[----:B------:R-:W-:Y:S02]  /*4240*/  @P0 R2UR UR5, R8 ;  /* 0x00000000080502ca */ /* 0x000fe400000e0000 */
[----:B------:R2:W-:Y:S03]  /*4250*/  SYNCS.ARRIVE.TRANS64.RED.A1T0 RZ, [R0+URZ], RZ ;  /* 0x000000ff00ff79a7 */ /* 0x0005e600081004ff */
[----:B------:R-:W-:Y:S04]  /*4260*/  @UP1 UMOV UR26, UR4 ;  /* 0x00000004001a1c82 */ /* 0x000fe80008000000 */
[----:B------:R-:W-:Y:S04]  /*4270*/  @UP1 UMOV UR14, UR6 ;  /* 0x00000006000e1c82 */ /* 0x000fe80008000000 */
[----:B------:R-:W-:Y:S01]  /*4280*/  @UP1 UMOV UR13, UR5 ;  /* 0x00000005000d1c82 */ /* 0x000fe20008000000 */
[----:B------:R-:W-:Y:S05]  /*4290*/  BRA.U !UP0, `(.L_x_77) ;  /* 0x0000000108a47547 */ /* 0x000fea000b800000 */
[----:B------:R-:W-:Y:S02]  /*42a0*/  UIMAD.WIDE.U32 UR8, UR13, UR31, URZ ;  /* 0x0000001f0d0872a5 */ /* 0x000fe4000f8e00ff */
[----:B------:R-:W-:Y:S02]  /*42b0*/  UIMAD.WIDE.U32 UR10, UR14, UR28, URZ ;  /* 0x0000001c0e0a72a5 */ /* 0x000fe4000f8e00ff */
[----:B------:R-:W-:Y:S02]  /*42c0*/  USEL UR4, UR27, UR35, !UP5 ;  /* 0x000000231b047287 */ /* 0x000fe4000e800000 */
[----:B------:R-:W-:Y:S02]  /*42d0*/  USEL UR7, UR32, UR37, !UP6 ;  /* 0x0000002520077287 */ /* 0x000fe4000f000000 */
[----:B-1----:R-:W-:Y:S02]  /*42e0*/  UIMAD.WIDE.U32 UR18, UR4, UR22, URZ ;  /* 0x00000016041272a5 */ /* 0x002fe4000f8e00ff */
[----:B------:R-:W-:Y:S01]  /*42f0*/  UIMAD.WIDE.U32 UR24, UR7, UR22, URZ ;  /* 0x00000016071872a5 */ /* 0x000fe2000f8e00ff */
[----:B------:R-:W-:Y:S02]  /*4300*/  UMOV UR5, UR9 ;  /* 0x0000000900057c82 */ /* 0x000fe40008000000 */
[----:B------:R-:W-:Y:S03]  /*4310*/  USHF.R.U32.HI UR6, URZ, UR39, UR5 ;  /* 0x00000027ff067299 */ /* 0x000fe60008011605 */
[----:B------:R-:W-:Y:S01]  /*4320*/  UMOV UR5, UR11 ;  /* 0x0000000b00057c82 */ /* 0x000fe20008000000 */
[----:B------:R-:W-:Y:S02]  /*4330*/  USEL UR6, UR13, UR6, !UP5 ;  /* 0x000000060d067287 */ /* 0x000fe4000e800000 */
[----:B------:R-:W-:Y:S02]  /*4340*/  USHF.R.U32.HI UR8, URZ, UR29, UR5 ;  /* 0x0000001dff087299 */ /* 0x000fe40008011605 */
[----:B------:R-:W-:Y:S01]  /*4350*/  UIMAD.WIDE.U32 UR10, UR6, UR22, URZ ;  /* 0x00000016060a72a5 */ /* 0x000fe2000f8e00ff */
[----:B------:R-:W-:Y:S02]  /*4360*/  UMOV UR5, UR19 ;  /* 0x0000001300057c82 */ /* 0x000fe40008000000 */
[----:B------:R-:W-:Y:S03]  /*4370*/  @UP4 USHF.R.U32.HI UR4, URZ, UR23, UR5 ;  /* 0x00000017ff044299 */ /* 0x000fe60008011605 */
[----:B------:R-:W-:Y:S01]  /*4380*/  UMOV UR5, UR25 ;  /* 0x0000001900057c82 */ /* 0x000fe20008000000 */
[----:B------:R-:W-:Y:S02]  /*4390*/  UIMAD UR4, UR42, UR4, URZ ;  /* 0x000000042a0472a4 */ /* 0x000fe4000f8e02ff */
[----:B------:R-:W-:Y:S02]  /*43a0*/  @UP4 USHF.R.U32.HI UR7, URZ, UR23, UR5 ;  /* 0x00000017ff074299 */ /* 0x000fe40008011605 */
[----:B------:R-:W-:Y:S02]  /*43b0*/  USEL UR5, UR14, UR8, !UP6 ;  /* 0x000000080e057287 */ /* 0x000fe4000f000000 */
[----:B------:R-:W-:Y:S02]  /*43c0*/  UIMAD UR8, UR42, UR7, URZ ;  /* 0x000000072a0872a4 */ /* 0x000fe4000f8e02ff */
[----:B------:R-:W-:Y:S03]  /*43d0*/  UISETP.GE.AND UP0, UPT, UR6, UR4, UPT ;  /* 0x000000040600728c */ /* 0x000fe6000bf06270 */
[----:B------:R-:W-:Y:S01]  /*43e0*/  UMOV UR4, UR11 ;  /* 0x0000000b00047c82 */ /* 0x000fe20008000000 */
[----:B------:R-:W-:Y:S02]  /*43f0*/  UISETP.GE.OR UP0, UPT, UR5, UR8, UP0 ;  /* 0x000000080500728c */ /* 0x000fe40008706670 */
[----:B------:R-:W-:Y:S02]  /*4400*/  USHF.R.U32.HI UR4, URZ, UR23, UR4 ;  /* 0x00000017ff047299 */ /* 0x000fe40008011604 */
[----:B------:R-:W-:Y:S02]  /*4410*/  UIMAD.WIDE.U32 UR8, UR5, UR22, URZ ;  /* 0x00000016050872a5 */ /* 0x000fe4000f8e00ff */
[----:B------:R-:W-:Y:S04]  /*4420*/  USEL UR10, UR6, UR4, !UP4 ;  /* 0x00000004060a7287 */ /* 0x000fe8000e000000 */
[----:B------:R-:W-:Y:S01]  /*4430*/  UIADD3 UR11, UPT, UPT, -UR10, URZ, URZ ;  /* 0x000000ff0a0b7290 */ /* 0x000fe2000fffe1ff */
[----:B------:R-:W-:Y:S02]  /*4440*/  @!UP0 UMOV UR4, UR9 ;  /* 0x0000000900048c82 */ /* 0x000fe40008000000 */
[----:B------:R-:W-:Y:S02]  /*4450*/  @!UP0 USHF.R.U32.HI UR4, URZ, UR23, UR4 ;  /* 0x00000017ff048299 */ /* 0x000fe40008011604 */
[----:B------:R-:W-:Y:S02]  /*4460*/  UIMAD UR8, UR42, UR11, UR6 ;  /* 0x0000000b2a0872a4 */ /* 0x000fe4000f8e0206 */
[----:B------:R-:W-:Y:S04]  /*4470*/  @!UP0 USEL UR4, UR5, UR4, !UP4 ;  /* 0x0000000405048287 */ /* 0x000fe8000e000000 */
[----:B------:R-:W-:Y:S02]  /*4480*/  @!UP0 UIMAD UR8, UR7, UR8, UR4 ;  /* 0x00000008070882a4 */ /* 0x000fe4000f8e0204 */
[----:B------:R-:W-:Y:S02]  /*4490*/  @!UP0 UIADD3 UR9, UPT, UPT, UR10, -UR4, URZ ;  /* 0x800000040a098290 */ /* 0x000fe4000fffe0ff */
[----:B------:R-:W-:Y:S02]  /*44a0*/  UIADD3 UR4, UPT, UPT, -UR5, URZ, URZ ;  /* 0x000000ff05047290 */ /* 0x000fe4000fffe1ff */
[----:B------:R-:W-:Y:S02]  /*44b0*/  UIADD3 UR7, UPT, UPT, -UR6, URZ, URZ ;  /* 0x000000ff06077290 */ /* 0x000fe4000fffe1ff */
[----:B------:R-:W-:Y:S02]  /*44c0*/  @!UP0 UIMAD UR6, UR9, UR42, UR5 ;  /* 0x0000002a090682a4 */ /* 0x000fe4000f8e0205 */
[----:B------:R-:W-:Y:S02]  /*44d0*/  UIMAD UR14, UR15, UR4, UR14 ;  /* 0x000000040f0e72a4 */ /* 0x000fe4000f8e020e */
[----:B------:R-:W-:Y:S01]  /*44e0*/  UIMAD UR13, UR30, UR7, UR13 ;  /* 0x000000071e0d72a4 */ /* 0x000fe2000f8e020d */
[----:B------:R-:W-:Y:S02]  /*44f0*/  @!UP0 UMOV UR5, UR8 ;  /* 0x0000000800058c82 */ /* 0x000fe40008000000 */
[----:B------:R-:W-:Y:S02]  /*4500*/  UIMAD UR14, UR5, UR15, UR14 ;  /* 0x0000000f050e72a4 */ /* 0x000fe4000f8e020e */
[----:B------:R-:W-:Y:S11]  /*4510*/  UIMAD UR13, UR6, UR30, UR13 ;  /* 0x0000001e060d72a4 */ /* 0x000ff6000f8e020d */
[----:B------:R-:W-:Y:S01]  /*4520*/  @!UPT UIADD3 URZ, UPT, UPT, URZ, URZ, URZ ;  /* 0x000000fffffff290 */ /* 0x000fe2000fffe0ff */
.L_x_77:
[----:B------:R-:W3:Y:S01]  /*4530*/  @!UP2 LDCU.128 UR8, c[0x0][0xb10] ;  /* 0x00016200ff08a7ac */ /* 0x000ee20008000c00 */
[C---:B----4-:R-:W-:Y:S02]  /*4540*/  ISETP.NE.U32.AND P1, PT, R4.reuse, RZ, PT ;  /* 0x000000ff0400720c */ /* 0x050fe40003f25070 */
[----:B------:R-:W-:Y:S02]  /*4550*/  ISETP.NE.U32.AND P0, PT, R4, RZ, PT ;  /* 0x000000ff0400720c */ /* 0x000fe40003f05070 */
[C---:B------:R-:W-:Y:S02]  /*4560*/  ISETP.NE.AND.EX P1, PT, R5.reuse, RZ, PT, P1 ;  /* 0x000000ff0500720c */ /* 0x040fe40003f25310 */
[----:B------:R-:W-:Y:S01]  /*4570*/  ISETP.NE.AND.EX P0, PT, R5, RZ, PT, P0 ;  /* 0x000000ff0500720c */ /* 0x000fe20003f05300 */
[----:B------:R-:W4:Y:S01]  /*4580*/  @!UP2 LDCU UR5, c[0x0][0xb0c] ;  /* 0x00016180ff05a7ac */ /* 0x000f220008000800 */
[----:B------:R-:W-:Y:S01]  /*4590*/  SHF.L.U32 R9, R15, 0x1f, RZ ;  /* 0x0000001f0f097819 */ /* 0x000fe200000006ff */
[----:B------:R-:W-:Y:S02]  /*45a0*/  USHF.L.U32 UR19, UR16, 0x6, URZ ;  /* 0x0000000610137899 */ /* 0x000fe400080006ff */
[----:B------:R-:W-:Y:S02]  /*45b0*/  USHF.L.U32 UR18, UR20, 0x7, URZ ;  /* 0x0000000714127899 */ /* 0x000fe400080006ff */
[----:B---3--:R-:W-:Y:S07]  /*45c0*/  UIMAD.WIDE.U32 UR6, UR14, UR8, URZ ;  /* 0x000000080e0672a5 */ /* 0x008fee000f8e00ff */
[----:B------:R-:W-:Y:S01]  /*45d0*/  @!UP2 UMOV UR4, UR7 ;  /* 0x000000070004ac82 */ /* 0x000fe20008000000 */
[----:B----4-:R-:W-:Y:S02]  /*45e0*/  @!UP2 UISETP.NE.AND UP0, UPT, UR5, 0x1, UPT ;  /* 0x000000010500a88c */ /* 0x010fe4000bf05270 */
[----:B------:R-:W-:Y:S02]  /*45f0*/  @!UP2 USHF.R.U32.HI UR4, URZ, UR9, UR4 ;  /* 0x00000009ff04a299 */ /* 0x000fe40008011604 */
[----:B------:R-:W-:Y:S02]  /*4600*/  UIMAD.WIDE.U32 UR6, UR13, UR11, URZ ;  /* 0x0000000b0d0672a5 */ /* 0x000fe4000f8e00ff */
[----:B------:R-:W-:Y:S02]  /*4610*/  @!UP2 USEL UR8, UR14, UR4, !UP0 ;  /* 0x000000040e08a287 */ /* 0x000fe4000c000000 */
[----:B------:R-:W-:Y:S03]  /*4620*/  @!UP2 UISETP.NE.AND UP0, UPT, UR10, 0x1, UPT ;  /* 0x000000010a00a88c */ /* 0x000fe6000bf05270 */
[----:B------:R-:W-:Y:S02]  /*4630*/  @!UP2 UMOV UR6, UR7 ;  /* 0x000000070006ac82 */ /* 0x000fe40008000000 */
[----:B------:R-:W3:Y:S02]  /*4640*/  @!UP2 LDCU UR4, c[0x0][0xb20] ;  /* 0x00016400ff04a7ac */ /* 0x000ee40008000800 */
[----:B---3--:R-:W-:Y:S04]  /*4650*/  @!UP2 USHF.R.U32.HI UR6, URZ, UR4, UR6 ;  /* 0x00000004ff06a299 */ /* 0x008fe80008011606 */
[----:B------:R-:W-:Y:S04]  /*4660*/  @!UP2 USEL UR6, UR13, UR6, !UP0 ;  /* 0x000000060d06a287 */ /* 0x000fe8000c000000 */
[----:B------:R-:W-:Y:S02]  /*4670*/  @!UP2 UIADD3 UR4, UPT, UPT, -UR8, UR6, URZ ;  /* 0x000000060804a290 */ /* 0x000fe4000fffe1ff */
[----:B------:R-:W-:Y:S02]  /*4680*/  @!UP2 UIADD3 UR6, UPT, UPT, UR8, -UR6, URZ ;  /* 0x800000060806a290 */ /* 0x000fe4000fffe0ff */
[----:B------:R-:W-:Y:S02]  /*4690*/  @!UP2 UIMAD UR14, UR4, UR5, UR14 ;  /* 0x00000005040ea2a4 */ /* 0x000fe4000f8e020e */
[----:B------:R-:W-:Y:S01]  /*46a0*/  @!UP2 UIMAD UR13, UR6, UR10, UR13 ;  /* 0x0000000a060da2a4 */ /* 0x000fe2000f8e020d */
[----:B------:R-:W-:Y:S11]  /*46b0*/  BRA.U UP3, `(.L_x_78) ;  /* 0x0000000103107547 */ /* 0x000ff6000b800000 */
[----:B--2---:R-:W-:Y:S04]  /*46c0*/  MOV R0, UR38 ;  /* 0x0000002600007c02 */ /* 0x004fe80008000f00 */
[----:B------:R-:W-:Y:S04]  /*46d0*/  SHF.L.U32 R11, R0, 0x1f, RZ ;  /* 0x0000001f000b7819 */ /* 0x000fe800000006ff */
[----:B------:R-:W2:Y:S02]  /*46e0*/  SYNCS.PHASECHK.TRANS64.TRYWAIT P2, [UR21+0x78], R11 ;  /* 0x0000780bff0075a7 */ /* 0x000ea40008041115 */
[----:B--2---:R-:W-:Y:S05]  /*46f0*/  @!P2 BRA `(.L_x_79) ;  /* 0x000000380048a947 */ /* 0x004fea0003800000 */
.L_x_78:
[----:B------:R-:W-:Y:S05]  /*4700*/  @!P1 BRA `(.L_x_80) ;  /* 0x0000000000309947 */ /* 0x000fea0003800000 */
[----:B------:R-:W-:Y:S01]  /*4710*/  ISETP.NE.U32.AND P1, PT, R2, RZ, PT ;  /* 0x000000ff0200720c */ /* 0x000fe20003f25070 */
[----:B------:R-:W3:Y:S01]  /*4720*/  LDCU.64 UR4, c[0x0][0x358] ;  /* 0x00006b00ff0477ac */ /* 0x000ee20008000a00 */
[----:B------:R-:W-:Y:S02]  /*4730*/  IMAD.MOV.U32 R84, RZ, RZ, 0x1 ;  /* 0x00000001ff547424 */ /* 0x000fe400078e00ff */
[----:B------:R-:W-:Y:S11]  /*4740*/  ISETP.NE.AND.EX P1, PT, R3, RZ, PT, P1 ;  /* 0x000000ff0300720c */ /* 0x000ff60003f25310 */
[----:B------:R-:W-:Y:S02]  /*4750*/  @!UPT UIADD3 URZ, UPT, UPT, URZ, URZ, URZ ;  /* 0x000000fffffff290 */ /* 0x000fe4000fffe0ff */
[----:B--2---:R-:W2:Y:S01]  /*4760*/  @P1 LDC.64 R10, c[0x0][0x888] ;  /* 0x00022200ff0a1b82 */ /* 0x004ea20000000a00 */
[----:B------:R-:W-:Y:S04]  /*4770*/  @P1 IMAD R0, R4, UR36, RZ ;  /* 0x0000002404001c24 */ /* 0x000fe8000f8e02ff */
[----:B--2---:R-:W-:Y:S04]  /*4780*/  @P1 IMAD.WIDE R10, R0, 0x4, R10 ;  /* 0x00000004000a1825 */ /* 0x004fe800078e020a */
[----:B------:R-:W-:Y:S01]  /*4790*/  HFMA2 R0, -RZ, RZ, 0, 5.9604644775390625e-08 ;  /* 0x00000001ff007431 */ /* 0x000fe200000001ff */
[----:B---3-5:R3:W5:Y:S04]  /*47a0*/  @P1 LDG.E R41, desc[UR4][R10.64] ;  /* 0x000000040a291981 */ /* 0x028768000c1e1900 */
[----:B------:R-:W-:Y:S01]  /*47b0*/  @!P1 PRMT R84, R0, 0x7610, R84 ;  /* 0x0000761000549816 */ /* 0x000fe20000000054 */
[----:B---3--:R-:W4:Y:S06]  /*47c0*/  @!P1 LDC R41, c[0x0][0x880] ;  /* 0x00022000ff299b82 */ /* 0x008f2c0000000800 */
.L_x_80:
[----:B----45:R-:W-:Y:S01]  /*47d0*/  @!P0 FSETP.EQ.AND P1, PT, R41, RZ, PT ;  /* 0x000000ff2900820b */ /* 0x030fe20003f22000 */
[----:B------:R-:W-:Y:S01]  /*47e0*/  @!UPT UIADD3 URZ, UPT, UPT, URZ, URZ, URZ ;  /* 0x000000fffffff290 */ /* 0x000fe2000fffe0ff */
[----:B------:R-:W-:Y:S11]  /*47f0*/  @!P0 BRA `(.L_x_81) ;  /* 0x0000000000188947 */ /* 0x000ff60003800000 */
[----:B------:R-:W-:Y:S02]  /*4800*/  LOP3.LUT P0, RZ, R84, 0xff, RZ, 0xc0, !PT ;  /* 0x000000ff54ff7812 */ /* 0x000fe4000780c0ff */
[----:B------:R-:W-:Y:S04]  /*4810*/  ISETP.NE.U32.AND P1, PT, R2, RZ, PT ;  /* 0x000000ff0200720c */ /* 0x000fe80003f25070 */
[----:B------:R-:W-:Y:S04]  /*4820*/  ISETP.NE.AND.EX P1, PT, R3, RZ, PT, P1 ;  /* 0x000000ff0300720c */ /* 0x000fe80003f25310 */
[----:B------:R-:W-:Y:S03]  /*4830*/  PLOP3.LUT P1, PT, P1, PT, PT, 0x8, 0x80 ;  /* 0x000000000080781c */ /* 0x000fe60000f2e170 */
[----:B------:R-:W-:Y:S11]  /*4840*/  @P0 FSETP.EQ.AND P1, PT, R41, RZ, PT ;  /* 0x000000ff2900020b */ /* 0x000ff60003f22000 */
[----:B------:R-:W-:Y:S02]  /*4850*/  @!UPT UIADD3 URZ, UPT, UPT, URZ, URZ, URZ ;  /* 0x000000fffffff290 */ /* 0x000fe4000fffe0ff */
.L_x_81:
[----:B------:R-:W3:Y:S01]  /*4860*/  SYNCS.PHASECHK.TRANS64.TRYWAIT P2, [UR21+0x60], R9 ;  /* 0x00006009ff0075a7 */ /* 0x000ee20008041115 */
[----:B------:R-:W-:Y:S04]  /*4870*/  ELECT P0, URZ, PT ;  /* 0x0000000000ff782f */ /* 0x000fe80003800000 */
[----:B------:R-:W-:Y:S11]  /*4880*/  PLOP3.LUT P1, PT, P1, P0, PT, 0xf2, 0x2f ;  /* 0x00000000002f781c */ /* 0x000ff60000f21e72 */
[----:B------:R-:W-:Y:S02]  /*4890*/  @!UPT UIADD3 URZ, UPT, UPT, URZ, URZ, URZ ;  /* 0x000000fffffff290 */ /* 0x000fe4000fffe0ff */
[----:B------:R-:W-:Y:S05]  /*48a0*/  @!P1 IADD3 R8, P0, PT, R16, 0x580, RZ ;  /* 0x0000058010089810 */ /* 0x000fea0007f1e0ff */
[----:B------:R-:W-:Y:S01]  /*48b0*/  @!P1 IMAD.X R6, RZ, RZ, R17, P0 ;  /* 0x000000ffff069224 */ /* 0x000fe200000e0611 */
[----:B---3--:R-:W-:Y:S07]  /*48c0*/  @!P2 BRA `(.L_x_82) ;  /* 0x0000003400eca947 */ /* 0x008fee0003800000 */
.L_x_145:
[----:B------:R-:W-:Y:S01]  /*48d0*/  @!P1 R2UR UR5, R8 ;  /* 0x00000000080592ca */ /* 0x000fe200000e0000 */
[----:B------:R-:W-:Y:S01]  /*48e0*/  VOTEU.ALL UP0, P1 ;  /* 0x0000000000ff7886 */ /* 0x000fe20000800000 */
[----:B------:R-:W-:Y:S01]  /*48f0*/  @!P1 R2UR UR4, R6 ;  /* 0x00000000060492ca */ /* 0x000fe200000e0000 */
[----:B--2---:R-:W-:Y:S01]  /*4900*/  @!P1 IMAD.MOV.U32 R0, RZ, RZ, 0x1000 ;  /* 0x00001000ff009424 */ /* 0x004fe200078e00ff */
[----:B------:R-:W-:Y:S01]  /*4910*/  UMOV UR6, 0x0 ;  /* 0x0000000000067882 */ /* 0x000fe20000000000 */
[----:B------:R-:W-:Y:S01]  /*4920*/  UMOV UR7, 0x10000000 ;  /* 0x1000000000077882 */ /* 0x000fe20000000000 */
[----:B------:R-:W-:Y:S01]  /*4930*/  @!UP0 UIADD3 UR16, UPT, UPT, UR21, 0x200, URZ ;  /* 0x0000020015108890 */ /* 0x000fe2000fffe0ff */
[----:B------:R-:W-:Y:S01]  /*4940*/  VIADD R14, R14, 0x1 ;  /* 0x000000010e0e7836 */ /* 0x000fe20000000000 */
[----:B------:R-:W-:Y:S01]  /*4950*/  VOTEU.ALL UP0, P1 ;  /* 0x0000000000ff7886 */ /* 0x000fe20000800000 */
[----:B------:R-:W-:Y:S04]  /*4960*/  UMOV UR20, UR36 ;  /* 0x0000002400147c82 */ /* 0x000fe80008000000 */
[----:B------:R-:W-:Y:S02]  /*4970*/  IMAD.U32 R10, RZ, RZ, UR5 ;  /* 0x00000005ff0a7e24 */ /* 0x000fe4000f8e00ff */
[----:B------:R-:W-:Y:S03]  /*4980*/  IMAD.U32 R11, RZ, RZ, UR4 ;  /* 0x00000004ff0b7e24 */ /* 0x000fe6000f8e00ff */
[----:B------:R-:W-:Y:S02]  /*4990*/  @!P1 R2UR UR4, R10 ;  /* 0x000000000a0492ca */ /* 0x000fe400000e0000 */
[----:B------:R-:W-:Y:S11]  /*49a0*/  @!P1 R2UR UR5, R11 ;  /* 0x000000000b0592ca */ /* 0x000ff600000e0000 */
[----:B------:R-:W-:Y:S02]  /*49b0*/  @!UPT UIADD3 URZ, UPT, UPT, URZ, URZ, URZ ;  /* 0x000000fffffff290 */ /* 0x000fe4000fffe0ff */
[----:B------:R2:W-:Y:S01]  /*49c0*/  @!UP0 UTMALDG.3D [UR16], [UR4], desc[UR6] ;  /* 0x00000610040085b4 */ /* 0x0005e20008011000 */
[----:B------:R2:W-:Y:S01]  /*49d0*/  @!P1 SYNCS.ARRIVE.TRANS64.RED.A0TR RZ, [UR21+0x50], R0 ;  /* 0x00005000ffff99a7 */ /* 0x0005e20008300415 */
[----:B------:R-:W-:Y:S01]  /*49e0*/  SYNCS.ARRIVE.TRANS64.RED.A1T0 RZ, [UR34], RZ ;  /* 0x000000ffffff79a7 */ /* 0x000fe20008100422 */
[----:B------:R-:W3:Y:S02]  /*49f0*/  SYNCS.PHASECHK.TRANS64.TRYWAIT P0, [UR21+0x68], R9 ;  /* 0x00006809ff0075a7 */ /* 0x000ee40008001115 */
[----:B--23--:R-:W-:Y:S05]  /*4a00*/  @!P0 BRA `(.L_x_83) ;  /* 0x0000003400b48947 */ /* 0x00cfea0003800000 */
.L_x_147:
[----:B------:R-:W-:Y:S01]  /*4a10*/  @!P1 IADD3 R6, P0, PT, R16, 0x580, RZ ;  /* 0x0000058010069810 */ /* 0x000fe20007f1e0ff */
[----:B------:R-:W-:Y:S01]  /*4a20*/  VOTEU.ALL UP0, P1 ;  /* 0x0000000000ff7886 */ /* 0x000fe20000800000 */
[----:B------:R-:W-:Y:S01]  /*4a30*/  UMOV UR6, 0x0 ;  /* 0x0000000000067882 */ /* 0x000fe20000000000 */
[----:B------:R-:W-:Y:S01]  /*4a40*/  UMOV UR7, 0x10000000 ;  /* 0x1000000000077882 */ /* 0x000fe20000000000 */
[----:B------:R-:W-:Y:S01]  /*4a50*/  @!P1 R2UR UR5, R6 ;  /* 0x00000000060592ca */ /* 0x000fe200000e0000 */
[----:B--2---:R-:W-:Y:S01]  /*4a60*/  @!P1 IMAD.X R0, RZ, RZ, R17, P0 ;  /* 0x000000ffff009224 */ /* 0x004fe200000e0611 */
[----:B------:R-:W-:Y:S01]  /*4a70*/  @!UP0 UIADD3 UR10, UPT, UPT, UR18, 0x40, URZ ;  /* 0x00000040120a8890 */ /* 0x000fe2000fffe0ff */
[----:B------:R-:W-:Y:S01]  /*4a80*/  ISETP.NE.AND P0, PT, R14, 0x2, PT ;  /* 0x000000020e00780c */ /* 0x000fe20003f05270 */
[----:B------:R-:W-:Y:S01]  /*4a90*/  @!UP0 UIADD3 UR8, UPT, UPT, UR21, 0x1200, URZ ;  /* 0x0000120015088890 */ /* 0x000fe2000fffe0ff */
[----:B------:R-:W-:Y:S01]  /*4aa0*/  LOP3.LUT R15, R15, 0x1, RZ, 0x3c, !PT ;  /* 0x000000010f0f7812 */ /* 0x000fe200078e3cff */
[----:B------:R-:W-:Y:S01]  /*4ab0*/  @!UP0 UIADD3 UR9, UPT, UPT, UR21, 0x58, URZ ;  /* 0x0000005815098890 */ /* 0x000fe2000fffe0ff */
[----:B------:R-:W-:Y:S01]  /*4ac0*/  @!P1 R2UR UR4, R0 ;  /* 0x00000000000492ca */ /* 0x000fe200000e0000 */
[----:B------:R-:W-:Y:S01]  /*4ad0*/  VOTEU.ALL UP0, P1 ;  /* 0x0000000000ff7886 */ /* 0x000fe20000800000 */
[----:B------:R-:W-:Y:S01]  /*4ae0*/  UMOV UR11, UR19 ;  /* 0x00000013000b7c82 */ /* 0x000fe20008000000 */
[----:B------:R-:W-:Y:S01]  /*4af0*/  UMOV UR12, UR36 ;  /* 0x00000024000c7c82 */ /* 0x000fe20008000000 */
[----:B------:R-:W-:Y:S01]  /*4b00*/  SEL R0, RZ, 0x1, P0 ;  /* 0x00000001ff007807 */ /* 0x000fe20000000000 */
[----:B------:R-:W-:Y:S01]  /*4b10*/  UIADD3 UR20, UPT, UPT, UR13, UR62, URZ ;  /* 0x0000003e0d147290 */ /* 0x000fe2000fffe0ff */
[----:B------:R-:W-:Y:S01]  /*4b20*/  IMAD.U32 R8, RZ, RZ, UR5 ;  /* 0x00000005ff087e24 */ /* 0x000fe2000f8e00ff */
[----:B------:R-:W-:Y:S01]  /*4b30*/  SEL R14, R14, RZ, P0 ;  /* 0x000000ff0e0e7207 */ /* 0x000fe20000000000 */
[----:B------:R-:W-:Y:S01]  /*4b40*/  UIADD3 UR16, UPT, UPT, UR14, UR59, URZ ;  /* 0x0000003b0e107290 */ /* 0x000fe2000fffe0ff */
[----:B------:R-:W-:Y:S01]  /*4b50*/  LOP3.LUT R13, R13, R0, RZ, 0x3c, !PT ;  /* 0x000000000d0d7212 */ /* 0x000fe200078e3cff */
[----:B------:R-:W-:Y:S01]  /*4b60*/  UPLOP3.LUT UP3, UPT, UPT, UPT, UPT, 0x80, 0x8 ;  /* 0x000000000008789c */ /* 0x000fe20003f6f070 */
[----:B------:R-:W-:Y:S02]  /*4b70*/  UMOV UR36, UR26 ;  /* 0x0000001a00247c82 */ /* 0x000fe40008000000 */
[----:B------:R-:W-:Y:S01]  /*4b80*/  IMAD.U32 R9, RZ, RZ, UR4 ;  /* 0x00000004ff097e24 */ /* 0x000fe2000f8e00ff */
[----:B------:R-:W-:Y:S04]  /*4b90*/  @!P1 R2UR UR4, R8 ;  /* 0x00000000080492ca */ /* 0x000fe800000e0000 */
[----:B------:R-:W-:Y:S11]  /*4ba0*/  @!P1 R2UR UR5, R9 ;  /* 0x00000000090592ca */ /* 0x000ff600000e0000 */
[----:B------:R-:W-:Y:S02]  /*4bb0*/  @!UPT UIADD3 URZ, UPT, UPT, URZ, URZ, URZ ;  /* 0x000000fffffff290 */ /* 0x000fe4000fffe0ff */
[----:B------:R2:W-:Y:S01]  /*4bc0*/  @!UP0 UTMALDG.3D [UR8], [UR4], desc[UR6] ;  /* 0x00000608040085b4 */ /* 0x0005e20008011000 */
[----:B------:R2:W-:Y:S01]  /*4bd0*/  @!P1 SYNCS.ARRIVE.TRANS64.RED.A0TR RZ, [UR21+0x58], R7 ;  /* 0x00005807ffff99a7 */ /* 0x0005e20008300415 */
[----:B------:R-:W-:Y:S01]  /*4be0*/  SYNCS.ARRIVE.TRANS64.RED.A1T0 RZ, [UR33], RZ ;  /* 0x000000ffffff79a7 */ /* 0x000fe20008100421 */
[----:B------:R-:W-:Y:S05]  /*4bf0*/  BRA.U UP1, `(.L_x_84) ;  /* 0xfffffff5012c7547 */ /* 0x000fea000b83ffff */
[----:B------:R-:W-:-:S04]  /*4c00*/  SHF.L.U32 R3, R15, 0x1f, RZ ;  /* 0x0000001f0f037819 */ /* 0x000fc800000006ff */
[----:B------:R-:W3:Y:S02]  /*4c10*/  SYNCS.PHASECHK.TRANS64.TRYWAIT P0, [UR21+0x60], R3 ;  /* 0x00006003ff0075a7 */ /* 0x000ee40008001115 */
[----:B---3--:R-:W-:Y:S05]  /*4c20*/  @!P0 BRA `(.L_x_85) ;  /* 0x0000003400448947 */ /* 0x008fea0003800000 */
.L_x_149:
[----:B---3--:R-:W-:-:S07]  /*4c30*/  MOV R0, UR21 ;  /* 0x0000001500007c02 */ /* 0x008fce0008000f00 */
.L_x_86:
[----:B---3--:R-:W-:-:S04]  /*4c40*/  SHF.L.U32 R3, R15, 0x1f, RZ ;  /* 0x0000001f0f037819 */ /* 0x008fc800000006ff */
[----:B------:R3:W4:Y:S03]  /*4c50*/  SYNCS.PHASECHK.TRANS64.TRYWAIT P0, [R0+URZ+0x68], R3 ;  /* 0x00006803000075a7 */ /* 0x00072600080011ff */
[----:B----4-:R-:W-:Y:S05]  /*4c60*/  @!P0 NANOSLEEP.SYNCS 0x989680 ;  /* 0x009896800000895d */ /* 0x010fea0003900000 */
[----:B------:R-:W4:Y:S02]  /*4c70*/  @!P0 SYNCS.PHASECHK.TRANS64 P0, [R0+URZ+0x68], R3 ;  /* 0x00006803000085a7 */ /* 0x000f2400080010ff */
[----:B-12-4-:R-:W-:Y:S05]  /*4c80*/  @P0 EXIT ;  /* 0x000000000000094d */ /* 0x016fea0003800000 */
[----:B------:R-:W-:Y:S05]  /*4c90*/  BRA `(.L_x_86) ;  /* 0xfffffffc00e87947 */ /* 0x000fea000383ffff */
.L_x_75:
[----:B------:R-:W-:-:S06]  /*4ca0*/  UISETP.GE.AND UP0, UPT, UR17, 0x4, UPT ;  /* 0x000000041100788c */ /* 0x000fcc000bf06270 */
[----:B------:R-:W-:-:S13]  /*4cb0*/  PLOP3.LUT P0, PT, PT, PT, UP0, 0x80, 0x8 ;  /* 0x000000000008781c */ /* 0x000fda0003f0f008 */
[----:B-1----:R-:W-:Y:S05]  /*4cc0*/  @!P0 EXIT ;  /* 0x000000000000894d */ /* 0x002fea0003800000 */
[----:B------:R-:W1:Y:S08]  /*4cd0*/  S2UR UR4, SR_CgaCtaId ;  /* 0x00000000000479c3 */ /* 0x000e700000008800 */
[----:B------:R-:W-:Y:S01]  /*4ce0*/  BAR.SYNC.DEFER_BLOCKING 0x6, 0xa0 ;  /* 0x0182800000007b1d */ /* 0x000fe20000010000 */
[C---:B------:R-:W-:Y:S01]  /*4cf0*/  IMAD.SHL.U32 R7, R93.reuse, 0x40, RZ ;  /* 0x000000405d077824 */ /* 0x040fe200078e00ff */
[C---:B------:R-:W-:Y:S01]  /*4d00*/  LOP3.LUT R95, R93.reuse, 0x60, RZ, 0xc0, !PT ;  /* 0x000000605d5f7812 */ /* 0x040fe200078ec0ff */
[----:B------:R-:W-:-:S02]  /*4d10*/  IMAD.SHL.U32 R4, R93, 0x20, RZ ;  /* 0x000000205d047824 */ /* 0x000fc400078e00ff */
[----:B------:R-:W-:Y:S02]  /*4d20*/  HFMA2 R36, -RZ, RZ, 0, 0 ;  /* 0x00000000ff247431 */ /* 0x000fe400000001ff */
[----:B------:R-:W-:Y:S01]  /*4d30*/  IMAD.SHL.U32 R6, R93, 0x2, RZ ;  /* 0x000000025d067824 */ /* 0x000fe200078e00ff */
[----:B------:R-:W-:Y:S01]  /*4d40*/  UMOV UR44, 0x400 ;  /* 0x00000400002c7882 */ /* 0x000fe20000000000 */
[----:B------:R-:W2:Y:S01]  /*4d50*/  LDC.64 R82, c[0x0][0x8b0] ;  /* 0x00022c00ff527b82 */ /* 0x000ea20000000a00 */
[----:B------:R-:W-:Y:S01]  /*4d60*/  LOP3.LUT R5, R7, 0x180, RZ, 0xc0, !PT ;  /* 0x0000018007057812 */ /* 0x000fe200078ec0ff */
[----:B------:R-:W-:Y:S01]  /*4d70*/  IMAD.U32 R37, R93, 0x10000, RZ ;  /* 0x000100005d257824 */ /* 0x000fe200078e00ff */
[----:B------:R-:W-:Y:S01]  /*4d80*/  LOP3.LUT R4, R4, 0xc00, RZ, 0xc0, !PT ;  /* 0x00000c0004047812 */ /* 0x000fe200078ec0ff */
[----:B------:R-:W-:Y:S01]  /*4d90*/  IMAD.MOV.U32 R92, RZ, RZ, RZ ;  /* 0x000000ffff5c7224 */ /* 0x000fe200078e00ff */
[----:B------:R-:W-:Y:S01]  /*4da0*/  LOP3.LUT R6, R5, 0x20, R6, 0xf8, !PT ;  /* 0x0000002005067812 */ /* 0x000fe200078ef806 */
[----:B------:R-:W-:Y:S01]  /*4db0*/  IMAD.SHL.U32 R5, R93, 0x8, RZ ;  /* 0x000000085d057824 */ /* 0x000fe200078e00ff */
[----:B------:R-:W-:Y:S01]  /*4dc0*/  LOP3.LUT R4, R4, 0x40, R7, 0xf8, !PT ;  /* 0x0000004004047812 */ /* 0x000fe200078ef807 */
[----:B------:R-:W3:Y:S01]  /*4dd0*/  LDC.64 R80, c[0x0][0x8a8] ;  /* 0x00022a00ff507b82 */ /* 0x000ee20000000a00 */
[----:B------:R-:W-:Y:S01]  /*4de0*/  LOP3.LUT R37, R37, 0x600000, RZ, 0xc0, !PT ;  /* 0x0060000025257812 */ /* 0x000fe200078ec0ff */
[----:B------:R-:W-:Y:S01]  /*4df0*/  IMAD.MOV.U32 R87, RZ, RZ, RZ ;  /* 0x000000ffff577224 */ /* 0x000fe200078e00ff */
[----:B------:R-:W-:-:S02]  /*4e00*/  LOP3.LUT R5, R6, 0x30, R5, 0x78, !PT ;  /* 0x0000003006057812 */ /* 0x000fc400078e7805 */
[----:B------:R-:W-:Y:S02]  /*4e10*/  CS2R R90, SRZ ;  /* 0x00000000005a7805 */ /* 0x000fe4000001ff00 */
[----:B------:R-:W-:Y:S01]  /*4e20*/  LOP3.LUT R4, R4, 0x200, R7, 0xf8, !PT ;  /* 0x0000020004047812 */ /* 0x000fe200078ef807 */
[----:B------:R-:W-:Y:S01]  /*4e30*/  IMAD.MOV.U32 R89, RZ, RZ, RZ ;  /* 0x000000ffff597224 */ /* 0x000fe200078e00ff */
[----:B------:R-:W-:Y:S01]  /*4e40*/  LOP3.LUT R93, R93, 0x2, RZ, 0xc0, !PT ;  /* 0x000000025d5d7812 */ /* 0x000fe200078ec0ff */
[----:B-1----:R-:W-:Y:S01]  /*4e50*/  ULEA UR44, UR4, UR44, 0x18 ;  /* 0x0000002c042c7291 */ /* 0x002fe2000f8ec0ff */
[----:B------:R-:W-:Y:S01]  /*4e60*/  LOP3.LUT R71, R4, R5, RZ, 0xfc, !PT ;  /* 0x0000000504477212 */ /* 0x000fe200078efcff */
[----:B------:R-:W1:Y:S01]  /*4e70*/  LDCU UR57, c[0x0][0x370] ;  /* 0x00006e00ff3977ac */ /* 0x000e620008000800 */
[----:B------:R-:W-:Y:S01]  /*4e80*/  IADD3 R88, PT, PT, -R93, RZ, RZ ;  /* 0x000000ff5d587210 */ /* 0x000fe20007ffe1ff */
[----:B------:R-:W-:Y:S01]  /*4e90*/  UIADD3 UR4, UPT, UPT, UR44, 0x2200, URZ ;  /* 0x000022002c047890 */ /* 0x000fe2000fffe0ff */
[----:B------:R-:W4:Y:S04]  /*4ea0*/  LDCU UR43, c[0x0][0xb0c] ;  /* 0x00016180ff2b77ac */ /* 0x000f280008000800 */
[----:B------:R-:W1:Y:S01]  /*4eb0*/  LDS R0, [UR44+0x130] ;  /* 0x0001302cff007984 */ /* 0x000e620008000800 */
[----:B------:R-:W-:Y:S01]  /*4ec0*/  IMAD.U32 R94, RZ, RZ, UR4 ;  /* 0x00000004ff5e7e24 */ /* 0x000fe2000f8e00ff */
[----:B------:R-:W1:Y:S01]  /*4ed0*/  LDCU UR39, c[0x0][0xb30] ;  /* 0x00016600ff2777ac */ /* 0x000e620008000800 */
[----:B------:R-:W1:Y:S01]  /*4ee0*/  LDCU.64 UR46, c[0x0][0x888] ;  /* 0x00011100ff2e77ac */ /* 0x000e620008000a00 */
[----:B------:R-:W1:Y:S01]  /*4ef0*/  LDCU.64 UR40, c[0x0][0xb28] ;  /* 0x00016500ff2877ac */ /* 0x000e620008000a00 */
[----:B------:R-:W1:Y:S01]  /*4f00*/  LDCU.64 UR60, c[0x0][0x890] ;  /* 0x00011200ff3c77ac */ /* 0x000e620008000a00 */
[----:B------:R-:W1:Y:S01]  /*4f10*/  LDCU.128 UR52, c[0x0][0xb10] ;  /* 0x00016200ff3477ac */ /* 0x000e620008000c00 */
[----:B------:R-:W1:Y:S01]  /*4f20*/  LDCU UR56, c[0x0][0x374] ;  /* 0x00006e80ff3877ac */ /* 0x000e620008000800 */
[----:B------:R-:W-:Y:S01]  /*4f30*/  UIADD3 UR63, UPT, UPT, UR44, 0x200, URZ ;  /* 0x000002002c3f7890 */ /* 0x000fe2000fffe0ff */
[----:B-1234-:R-:W-:-:S11]  /*4f40*/  IMAD.IADD R37, R0, 0x1, R37 ;  /* 0x0000000100257824 */ /* 0x01efd600078e0225 */
.L_x_112:
[----:B------:R-:W-:Y:S02]  /*4f50*/  LEA R3, R87, UR44, 0x3 ;  /* 0x0000002c57037c11 */ /* 0x000fe4000f8e18ff */
[----:B------:R-:W-:Y:S02]  /*4f60*/  SHF.L.U32 R0, R91, 0x1f, RZ ;  /* 0x0000001f5b007819 */ /* 0x000fe400000006ff */
[----:B------:R-:W-:Y:S02]  /*4f70*/  LEA R5, R87, UR44, 0x4 ;  /* 0x0000002c57057c11 */ /* 0x000fe4000f8e20ff */
[----:B-1----:R-:W1:Y:S02]  /*4f80*/  SYNCS.PHASECHK.TRANS64.TRYWAIT P0, [R3+URZ+0x80], R0 ;  /* 0x00008000030075a7 */ /* 0x002e6400080011ff */
[----:B-1----:R-:W-:Y:S05]  /*4f90*/  @!P0 BRA `(.L_x_87) ;  /* 0x0000003000808947 */ /* 0x002fea0003800000 */
.L_x_150:
        /* <DEDUP_REMOVED lines=11> */
[----:B------:R-:W-:Y:S01]  /*5050*/  PLOP3.LUT P0, PT, PT, PT, UP1, 0x80, 0x8 ;  /* 0x000000000008781c */ /* 0x000fe20003f0f018 */
[----:B------:R-:W-:Y:S11]  /*5060*/  UP2UR UR45, UPR, URZ, 0x2 ;  /* 0x00000002ff2d7883 */ /* 0x000ff60008000000 */
[----:B------:R-:W-:Y:S01]  /*5070*/  @!UPT UIADD3 URZ, UPT, UPT, URZ, URZ, URZ ;  /* 0x000000fffffff290 */ /* 0x000fe2000fffe0ff */
[----:B-1----:R-:W-:Y:S02]  /*5080*/  @P0 SHF.R.U32.HI R0, RZ, 0x10, R5 ;  /* 0x00000010ff000819 */ /* 0x002fe40000011605 */
        /* <DEDUP_REMOVED lines=12> */
[----:B------:R-:W2:Y:S01]  /*5150*/  LDCU UR12, c[0x0][0xb20] ;  /* 0x00016400ff0c77ac */ /* 0x000ea20008000800 */
[----:B------:R-:W-:Y:S02]  /*5160*/  UIMAD.WIDE.U32 UR4, UR56, UR55, URZ ;  /* 0x00000037380472a5 */ /* 0x000fe4000f8e00ff */
[----:B------:R-:W-:Y:S02]  /*5170*/  UIMAD.WIDE.U32 UR6, UR57, UR52, URZ ;  /* 0x00000034390672a5 */ /* 0x000fe4000f8e00ff */
[----:B------:R-:W-:Y:S02]  /*5180*/  UISETP.NE.AND UP0, UPT, UR54, 0x1, UPT ;  /* 0x000000013600788c */ /* 0x000fe4000bf05270 */
[----:B------:R-:W-:Y:S02]  /*5190*/  UIMAD.WIDE.U32 UR8, UR37, UR55, URZ ;  /* 0x00000037250872a5 */ /* 0x000fe4000f8e00ff */
[----:B------:R-:W-:Y:S02]  /*51a0*/  UIMAD.WIDE.U32 UR10, UR38, UR52, URZ ;  /* 0x00000034260a72a5 */ /* 0x000fe4000f8e00ff */
[----:B------:R-:W-:Y:S02]  /*51b0*/  UISETP.NE.AND UP1, UPT, UR43, 0x1, UPT ;  /* 0x000000012b00788c */ /* 0x000fe4000bf25270 */
[----:B------:R-:W-:Y:S01]  /*51c0*/  UISETP.NE.AND UP2, UPT, UR42, 0x1, UPT ;  /* 0x000000012a00788c */ /* 0x000fe2000bf45270 */
[----:B------:R-:W-:Y:S02]  /*51d0*/  UMOV UR4, UR5 ;  /* 0x0000000500047c82 */ /* 0x000fe40008000000 */
[----:B--2---:R-:W-:Y:S03]  /*51e0*/  USHF.R.U32.HI UR5, URZ, UR12, UR4 ;  /* 0x0000000cff057299 */ /* 0x004fe60008011604 */
[----:B------:R-:W-:Y:S02]  /*51f0*/  UMOV UR4, UR7 ;  /* 0x0000000700047c82 */ /* 0x000fe40008000000 */
[----:B------:R-:W-:Y:S02]  /*5200*/  USHF.R.U32.HI UR7, URZ, UR53, UR4 ;  /* 0x00000035ff077299 */ /* 0x000fe40008011604 */
[----:B------:R-:W-:Y:S02]  /*5210*/  USEL UR4, UR56, UR5, !UP0 ;  /* 0x0000000538047287 */ /* 0x000fe4000c000000 */
[----:B------:R-:W-:Y:S01]  /*5220*/  USEL UR7, UR57, UR7, !UP1 ;  /* 0x0000000739077287 */ /* 0x000fe2000c800000 */
[----:B------:R-:W-:Y:S01]  /*5230*/  UMOV UR5, UR9 ;  /* 0x0000000900057c82 */ /* 0x000fe20008000000 */
[----:B------:R-:W-:Y:S02]  /*5240*/  UIMAD.WIDE.U32 UR8, UR4, UR40, URZ ;  /* 0x00000028040872a5 */ /* 0x000fe4000f8e00ff */
[----:B------:R-:W-:Y:S03]  /*5250*/  USHF.R.U32.HI UR6, URZ, UR12, UR5 ;  /* 0x0000000cff067299 */ /* 0x000fe60008011605 */
[----:B------:R-:W-:Y:S01]  /*5260*/  UMOV UR5, UR11 ;  /* 0x0000000b00057c82 */ /* 0x000fe20008000000 */
[----:B------:R-:W-:Y:S02]  /*5270*/  UIMAD.WIDE.U32 UR10, UR7, UR40, URZ ;  /* 0x00000028070a72a5 */ /* 0x000fe4000f8e00ff */
[----:B------:R-:W-:Y:S02]  /*5280*/  USHF.R.U32.HI UR12, URZ, UR53, UR5 ;  /* 0x00000035ff0c7299 */ /* 0x000fe40008011605 */
[----:B------:R-:W-:Y:S01]  /*5290*/  USEL UR6, UR37, UR6, !UP0 ;  /* 0x0000000625067287 */ /* 0x000fe2000c000000 */
[----:B------:R-:W-:Y:S02]  /*52a0*/  UMOV UR5, UR9 ;  /* 0x0000000900057c82 */ /* 0x000fe40008000000 */
[----:B------:R-:W-:Y:S01]  /*52b0*/  UMOV UR10, UR11 ;  /* 0x0000000b000a7c82 */ /* 0x000fe20008000000 */
[----:B------:R-:W-:Y:S02]  /*52c0*/  @UP2 USHF.R.U32.HI UR4, URZ, UR41, UR5 ;  /* 0x00000029ff042299 */ /* 0x000fe40008011605 */
[----:B------:R-:W-:Y:S02]  /*52d0*/  @UP2 USHF.R.U32.HI UR7, URZ, UR41, UR10 ;  /* 0x00000029ff072299 */ /* 0x000fe4000801160a */
[----:B------:R-:W-:Y:S02]  /*52e0*/  UIMAD UR4, UR42, UR4, URZ ;  /* 0x000000042a0472a4 */ /* 0x000fe4000f8e02ff */
[----:B------:R-:W-:Y:S02]  /*52f0*/  UIMAD.WIDE.U32 UR10, UR6, UR40, URZ ;  /* 0x00000028060a72a5 */ /* 0x000fe4000f8e00ff */
[----:B------:R-:W-:Y:S02]  /*5300*/  USEL UR5, UR38, UR12, !UP1 ;  /* 0x0000000c26057287 */ /* 0x000fe4000c800000 */
[----:B------:R-:W-:Y:S02]  /*5310*/  UIMAD UR8, UR42, UR7, URZ ;  /* 0x000000072a0872a4 */ /* 0x000fe4000f8e02ff */
[----:B------:R-:W-:Y:S03]  /*5320*/  UISETP.GE.AND UP0, UPT, UR6, UR4, UPT ;  /* 0x000000040600728c */ /* 0x000fe6000bf06270 */
[----:B------:R-:W-:Y:S01]  /*5330*/  UMOV UR4, UR11 ;  /* 0x0000000b00047c82 */ /* 0x000fe20008000000 */
[----:B------:R-:W-:Y:S02]  /*5340*/  UISETP.GE.OR UP0, UPT, UR5, UR8, UP0 ;  /* 0x000000080500728c */ /* 0x000fe40008706670 */
[----:B------:R-:W-:Y:S02]  /*5350*/  USHF.R.U32.HI UR4, URZ, UR41, UR4 ;  /* 0x00000029ff047299 */ /* 0x000fe40008011604 */
[----:B------:R-:W-:Y:S02]  /*5360*/  UIMAD.WIDE.U32 UR8, UR5, UR40, URZ ;  /* 0x00000028050872a5 */ /* 0x000fe4000f8e00ff */
[----:B------:R-:W-:Y:S02]  /*5370*/  USEL UR11, UR6, UR4, !UP2 ;  /* 0x00000004060b7287 */ /* 0x000fe4000d000000 */
[----:B------:R-:W-:Y:S02]  /*5380*/  UIADD3 UR8, UPT, UPT, -UR5, URZ, URZ ;  /* 0x000000ff05087290 */ /* 0x000fe4000fffe1ff */
[----:B------:R-:W-:Y:S01]  /*5390*/  UIADD3 UR10, UPT, UPT, -UR11, URZ, URZ ;  /* 0x000000ff0b0a7290 */ /* 0x000fe2000fffe1ff */
[----:B------:R-:W-:Y:S01]  /*53a0*/  @!UP0 UMOV UR4, UR9 ;  /* 0x0000000900048c82 */ /* 0x000fe20008000000 */
[----:B------:R-:W-:Y:S02]  /*53b0*/  UIADD3 UR9, UPT, UPT, -UR6, URZ, URZ ;  /* 0x000000ff06097290 */ /* 0x000fe4000fffe1ff */
[----:B------:R-:W-:Y:S02]  /*53c0*/  @!UP0 USHF.R.U32.HI UR4, URZ, UR41, UR4 ;  /* 0x00000029ff048299 */ /* 0x000fe40008011604 */
[----:B------:R-:W-:Y:S02]  /*53d0*/  UIMAD UR10, UR42, UR10, UR6 ;  /* 0x0000000a2a0a72a4 */ /* 0x000fe4000f8e0206 */
[----:B------:R-:W-:Y:S04]  /*53e0*/  @!UP0 USEL UR4, UR5, UR4, !UP2 ;  /* 0x0000000405048287 */ /* 0x000fe8000d000000 */
[----:B------:R-:W-:Y:S02]  /*53f0*/  @!UP0 UIMAD UR10, UR7, UR10, UR4 ;  /* 0x0000000a070a82a4 */ /* 0x000fe4000f8e0204 */
[----:B------:R-:W-:Y:S02]  /*5400*/  @!UP0 UIADD3 UR11, UPT, UPT, UR11, -UR4, URZ ;  /* 0x800000040b0b8290 */ /* 0x000fe4000fffe0ff */
[----:B------:R-:W-:Y:S02]  /*5410*/  UIMAD UR7, UR43, UR8, UR38 ;  /* 0x000000082b0772a4 */ /* 0x000fe4000f8e0226 */
[----:B------:R-:W-:Y:S02]  /*5420*/  @!UP0 UIMAD UR6, UR11, UR42, UR5 ;  /* 0x0000002a0b0682a4 */ /* 0x000fe4000f8e0205 */
[----:B------:R-:W-:Y:S01]  /*5430*/  UIMAD UR4, UR54, UR9, UR37 ;  /* 0x00000009360472a4 */ /* 0x000fe2000f8e0225 */
[----:B------:R-:W-:Y:S02]  /*5440*/  @!UP0 UMOV UR5, UR10 ;  /* 0x0000000a00058c82 */ /* 0x000fe40008000000 */
[----:B------:R-:W-:Y:S02]  /*5450*/  UIMAD UR38, UR5, UR43, UR7 ;  /* 0x0000002b052672a4 */ /* 0x000fe4000f8e0207 */
[----:B------:R-:W-:Y:S11]  /*5460*/  UIMAD UR37, UR6, UR54, UR4 ;  /* 0x00000036062572a4 */ /* 0x000ff6000f8e0204 */
[----:B------:R-:W-:Y:S01]  /*5470*/  @!UPT UIADD3 URZ, UPT, UPT, URZ, URZ, URZ ;  /* 0x000000fffffff290 */ /* 0x000fe2000fffe0ff */
.L_x_88:
[----:B------:R-:W-:Y:S01]  /*5480*/  UISETP.NE.AND UP0, UPT, UR39, 0x1, UPT ;  /* 0x000000012700788c */ /* 0x000fe2000bf05270 */
[----:B------:R-:W-:Y:S01]  /*5490*/  IADD3 R87, PT, PT, R87, 0x1, RZ ;  /* 0x0000000157577810 */ /* 0x000fe20007ffe0ff */
[----:B------:R-:W-:Y:S02]  /*54a0*/  USHF.L.U32 UR50, UR16, 0x6, URZ ;  /* 0x0000000610327899 */ /* 0x000fe400080006ff */
[----:B------:R-:W-:Y:S07]  /*54b0*/  USHF.L.U32 UR49, UR20, 0x7, URZ ;  /* 0x0000000714317899 */ /* 0x000fee00080006ff */
[----:B------:R-:W2:Y:S01]  /*54c0*/  @!UP0 LDCU.128 UR12, c[0x0][0xb10] ;  /* 0x00016200ff0c87ac */ /* 0x000ea20008000c00 */
[----:B------:R-:W3:Y:S01]  /*54d0*/  @!UP0 LDCU UR5, c[0x0][0xb0c] ;  /* 0x00016180ff0587ac */ /* 0x000ee20008000800 */
[----:B------:R-:W4:Y:S01]  /*54e0*/  @!UP0 LDCU UR10, c[0x0][0xb20] ;  /* 0x00016400ff0a87ac */ /* 0x000f220008000800 */
[----:B--2---:R-:W-:Y:S02]  /*54f0*/  UIMAD.WIDE.U32 UR8, UR38, UR12, URZ ;  /* 0x0000000c260872a5 */ /* 0x004fe4000f8e00ff */
[----:B------:R-:W-:Y:S02]  /*5500*/  UIMAD.WIDE.U32 UR6, UR37, UR15, URZ ;  /* 0x0000000f250672a5 */ /* 0x000fe4000f8e00ff */
[----:B------:R-:W-:Y:S03]  /*5510*/  @!UP0 UISETP.NE.AND UP1, UPT, UR14, 0x1, UPT ;  /* 0x000000010e00888c */ /* 0x000fe6000bf25270 */
[----:B------:R-:W-:Y:S01]  /*5520*/  @!UP0 UMOV UR4, UR9 ;  /* 0x0000000900048c82 */ /* 0x000fe20008000000 */
[----:B---3--:R-:W-:Y:S02]  /*5530*/  @!UP0 UISETP.NE.AND UP2, UPT, UR5, 0x1, UPT ;  /* 0x000000010500888c */ /* 0x008fe4000bf45270 */
[----:B------:R-:W-:Y:S01]  /*5540*/  @!UP0 USHF.R.U32.HI UR4, URZ, UR13, UR4 ;  /* 0x0000000dff048299 */ /* 0x000fe20008011604 */
[----:B------:R-:W-:Y:S02]  /*5550*/  @!UP0 UMOV UR6, UR7 ;  /* 0x0000000700068c82 */ /* 0x000fe40008000000 */
[----:B----4-:R-:W-:Y:S02]  /*5560*/  @!UP0 USHF.R.U32.HI UR6, URZ, UR10, UR6 ;  /* 0x0000000aff068299 */ /* 0x010fe40008011606 */
[----:B------:R-:W-:Y:S02]  /*5570*/  @!UP0 USEL UR7, UR38, UR4, !UP2 ;  /* 0x0000000426078287 */ /* 0x000fe4000d000000 */
[----:B------:R-:W-:Y:S04]  /*5580*/  @!UP0 USEL UR6, UR37, UR6, !UP1 ;  /* 0x0000000625068287 */ /* 0x000fe8000c800000 */
[----:B------:R-:W-:Y:S02]  /*5590*/  @!UP0 UIADD3 UR4, UPT, UPT, -UR7, UR6, URZ ;  /* 0x0000000607048290 */ /* 0x000fe4000fffe1ff */
[----:B------:R-:W-:Y:S02]  /*55a0*/  @!UP0 UIADD3 UR6, UPT, UPT, UR7, -UR6, URZ ;  /* 0x8000000607068290 */ /* 0x000fe4000fffe0ff */
[----:B------:R-:W-:Y:S02]  /*55b0*/  @!UP0 UIMAD UR38, UR4, UR5, UR38 ;  /* 0x00000005042682a4 */ /* 0x000fe4000f8e0226 */
[----:B------:R-:W-:Y:S02]  /*55c0*/  @!UP0 UIMAD UR37, UR6, UR14, UR37 ;  /* 0x0000000e062582a4 */ /* 0x000fe4000f8e0225 */
[----:B------:R-:W-:Y:S09]  /*55d0*/  ULOP3.LUT UP0, URZ, UR63, 0x1b0, URZ, 0xc0, !UPT ;  /* 0x000001b03fff7892 */ /* 0x000ff2000f80c0ff */
[----:B------:R-:W-:Y:S05]  /*55e0*/  BRA.U !UP0, `(.L_x_89) ;  /* 0x0000000108407547 */ /* 0x000fea000b800000 */
[----:B------:R-:W2:Y:S01]  /*55f0*/  LDCU.64 UR8, c[0x4][0x80] ;  /* 0x01001000ff0877ac */ /* 0x000ea20008000a00 */
[----:B------:R-:W-:Y:S01]  /*5600*/  MOV R3, 0x0 ;  /* 0x0000000000037802 */ /* 0x000fe20000000f00 */
[----:B------:R-:W-:Y:S02]  /*5610*/  HFMA2 R12, -RZ, RZ, 0, 5.9604644775390625e-08 ;  /* 0x00000001ff0c7431 */ /* 0x000fe400000001ff */
[----:B------:R-:W-:Y:S02]  /*5620*/  IMAD.MOV.U32 R8, RZ, RZ, 0x70 ;  /* 0x00000070ff087424 */ /* 0x000fe400078e00ff */
[----:B------:R-:W-:Y:S01]  /*5630*/  IMAD.MOV.U32 R13, RZ, RZ, RZ ;  /* 0x000000ffff0d7224 */ /* 0x000fe200078e00ff */
[----:B------:R-:W3:Y:S01]  /*5640*/  LDCU.64 UR6, c[0x4][0x88] ;  /* 0x01001100ff0677ac */ /* 0x000ee20008000a00 */
[----:B------:R-:W4:Y:S01]  /*5650*/  LDC.64 R2, c[0x4][R3] ;  /* 0x0100000003027b82 */ /* 0x000f220000000a00 */
[----:B------:R-:W1:Y:S01]  /*5660*/  LDCU.64 UR4, c[0x4][0x8] ;  /* 0x01000100ff0477ac */ /* 0x000e620008000a00 */
[----:B--2---:R-:W-:Y:S01]  /*5670*/  MOV R5, UR9 ;  /* 0x0000000900057c02 */ /* 0x004fe20008000f00 */
[----:B------:R-:W-:Y:S01]  /*5680*/  IMAD.U32 R4, RZ, RZ, UR8 ;  /* 0x00000008ff047e24 */ /* 0x000fe2000f8e00ff */
[----:B---3--:R-:W-:Y:S01]  /*5690*/  MOV R7, UR7 ;  /* 0x0000000700077c02 */ /* 0x008fe20008000f00 */
[----:B------:R-:W-:Y:S01]  /*56a0*/  IMAD.U32 R6, RZ, RZ, UR6 ;  /* 0x00000006ff067e24 */ /* 0x000fe2000f8e00ff */
[----:B-1----:R-:W-:Y:S01]  /*56b0*/  MOV R11, UR5 ;  /* 0x00000005000b7c02 */ /* 0x002fe20008000f00 */
[----:B------:R-:W-:Y:S02]  /*56c0*/  IMAD.U32 R10, RZ, RZ, UR4 ;  /* 0x00000004ff0a7e24 */ /* 0x000fe4000f8e00ff */
[----:B------:R-:W-:Y:S07]  /*56d0*/  LEPC R20, `(.L_x_89) ;  /* 0x000000001014794e */ /* 0x000fee0000000000 */
[----:B----45:R-:W-:Y:S05]  /*56e0*/  CALL.ABS.NOINC R2 ;  /* 0x0000000002007343 */ /* 0x030fea0003c00000 */
.L_x_89:
[----:B------:R-:W-:Y:S01]  /*56f0*/  LOP3.LUT P0, RZ, R94, 0x1b0, RZ, 0xc0, !PT ;  /* 0x000001b05eff7812 */ /* 0x000fe2000780c0ff */
[----:B------:R-:W-:Y:S11]  /*5700*/  BSSY.RECONVERGENT B6, `(.L_x_90) ;  /* 0x0000013000067945 */ /* 0x000ff60003800200 */
[----:B------:R-:W-:Y:S01]  /*5710*/  @!UPT UIADD3 URZ, UPT, UPT, URZ, URZ, URZ ;  /* 0x000000fffffff290 */ /* 0x000fe2000fffe0ff */
[----:B------:R-:W-:Y:S05]  /*5720*/  @!P0 BRA `(.L_x_91) ;  /* 0x0000000000408947 */ /* 0x000fea0003800000 */
        /* <DEDUP_REMOVED lines=16> */
.L_x_91:
[----:B------:R-:W-:Y:S05]  /*5830*/  BSYNC.RECONVERGENT B6 ;  /* 0x0000000000067941 */ /* 0x000fea0003800200 */
.L_x_90:
[----:B------:R-:W-:Y:S01]  /*5840*/  R2UR UR4, R86 ;  /* 0x00000000560472ca */ /* 0x000fe200000e0000 */
[----:B------:R-:W-:Y:S01]  /*5850*/  UISETP.NE.U32.AND UP0, UPT, UR60, URZ, UPT ;  /* 0x000000ff3c00728c */ /* 0x000fe2000bf05070 */
[----:B------:R-:W-:Y:S02]  /*5860*/  ISETP.NE.U32.AND P4, PT, R82, RZ, PT ;  /* 0x000000ff5200720c */ /* 0x000fe40003f85070 */
[----:B------:R-:W-:Y:S01]  /*5870*/  ISETP.NE.U32.AND P2, PT, RZ, UR46, PT ;  /* 0x0000002eff007c0c */ /* 0x000fe2000bf45070 */
[----:B------:R-:W-:Y:S01]  /*5880*/  UISETP.NE.AND.EX UP1, UPT, UR61, URZ, UPT, UP0 ;  /* 0x000000ff3d00728c */ /* 0x000fe2000bf25300 */
[----:B------:R-:W-:Y:S01]  /*5890*/  ISETP.NE.AND.EX P4, PT, R83, RZ, PT, P4 ;  /* 0x000000ff5300720c */ /* 0x000fe20003f85340 */
[----:B------:R-:W-:Y:S01]  /*58a0*/  UPLOP3.LUT UP0, UPT, UPT, UPT, UPT, 0x40, 0x4 ;  /* 0x000000000004789c */ /* 0x000fe20003f0e870 */
[----:B------:R-:W-:Y:S05]  /*58b0*/  ISETP.NE.AND.EX P2, PT, RZ, UR47, PT, P2 ;  /* 0x0000002fff007c0c */ /* 0x000fea000bf45320 */
[----:B------:R-:W-:Y:S06]  /*58c0*/  UISETP.NE.AND UP2, UPT, UR4, URZ, UPT ;  /* 0x000000ff0400728c */ /* 0x000fec000bf45270 */
[----:B------:R-:W-:Y:S05]  /*58d0*/  PLOP3.LUT P1, PT, PT, PT, UP2, 0x80, 0x8 ;  /* 0x000000000008781c */ /* 0x000fea0003f2f028 */
[----:B------:R-:W-:Y:S06]  /*58e0*/  @UP2 UPLOP3.LUT UP0, UPT, UPT, UPT, UP1, 0x80, 0x8 ;  /* 0x000000000008289c */ /* 0x000fec0003f0f010 */
[----:B------:R-:W-:Y:S01]  /*58f0*/  PLOP3.LUT P0, PT, PT, PT, UP0, 0x80, 0x8 ;  /* 0x000000000008781c */ /* 0x000fe20003f0f008 */
[----:B------:R-:W-:Y:S01]  /*5900*/  @!UPT UIADD3 URZ, UPT, UPT, URZ, URZ, URZ ;  /* 0x000000fffffff290 */ /* 0x000fe2000fffe0ff */
[----:B------:R-:W-:Y:S11]  /*5910*/  BRA.U !UP1, `(.L_x_92) ;  /* 0x00000001093c7547 */ /* 0x000ff6000b800000 */
[----:B------:R-:W-:Y:S01]  /*5920*/  UISETP.NE.U32.AND UP0, UPT, UR46, URZ, UPT ;  /* 0x000000ff2e00728c */ /* 0x000fe2000bf05070 */
[----:B-1----:R-:W-:Y:S01]  /*5930*/  HFMA2 R0, -RZ, RZ, 0, 5.9604644775390625e-08 ;  /* 0x00000001ff007431 */ /* 0x002fe200000001ff */
[----:B------:R-:W1:Y:S01]  /*5940*/  LDCU.64 UR8, c[0x0][0x358] ;  /* 0x00006b00ff0877ac */ /* 0x000e620008000a00 */
[----:B------:R-:W-:Y:S01]  /*5950*/  IMAD.MOV.U32 R84, RZ, RZ, 0x1 ;  /* 0x00000001ff547424 */ /* 0x000fe200078e00ff */
[----:B------:R-:W-:Y:S06]  /*5960*/  UISETP.NE.AND.EX UP0, UPT, UR47, URZ, UPT, UP0 ;  /* 0x000000ff2f00728c */ /* 0x000fec000bf05300 */
[----:B------:R-:W-:Y:S05]  /*5970*/  PLOP3.LUT P3, PT, PT, PT, UP0, 0x80, 0x8 ;  /* 0x000000000008781c */ /* 0x000fea0003f6f008 */
[----:B------:R-:W2:Y:S01]  /*5980*/  @UP0 LDCU.64 UR4, c[0x0][0x888] ;  /* 0x00011100ff0407ac */ /* 0x000ea20008000a00 */
[----:B------:R-:W-:Y:S07]  /*5990*/  @UP0 UIMAD UR6, UR36, UR60, URZ ;  /* 0x0000003c240602a4 */ /* 0x000fee000f8e02ff */
[----:B------:R-:W-:Y:S01]  /*59a0*/  @!P3 PRMT R84, R0, 0x7610, R84 ;  /* 0x000076100054b816 */ /* 0x000fe20000000054 */
[----:B--2---:R-:W-:Y:S06]  /*59b0*/  @UP0 UIMAD.WIDE UR4, UR6, 0x4, UR4 ;  /* 0x00000004060408a5 */ /* 0x004fec000f8e0204 */
[----:B------:R-:W-:Y:S01]  /*59c0*/  IMAD.U32 R2, RZ, RZ, UR4 ;  /* 0x00000004ff027e24 */ /* 0x000fe2000f8e00ff */
[----:B------:R-:W-:Y:S04]  /*59d0*/  MOV R3, UR5 ;  /* 0x0000000500037c02 */ /* 0x000fe80008000f00 */
[----:B------:R-:W2:Y:S01]  /*59e0*/  @!UP0 LDCU UR4, c[0x0][0x880] ;  /* 0x00011000ff0487ac */ /* 0x000ea20008000800 */
[----:B-1---5:R3:W5:Y:S02]  /*59f0*/  @P3 LDG.E R41, desc[UR8][R2.64] ;  /* 0x0000000802293981 */ /* 0x022764000c1e1900 */
[----:B--23--:R-:W-:Y:S02]  /*5a00*/  @!P3 IMAD.U32 R41, RZ, RZ, UR4 ;  /* 0x00000004ff29be24 */ /* 0x00cfe4000f8e00ff */
.L_x_92:
[----:B------:R-:W-:Y:S05]  /*5a10*/  @!P4 BRA `(.L_x_93) ;  /* 0x000000000024c947 */ /* 0x000fea0003800000 */
[----:B------:R-:W-:Y:S01]  /*5a20*/  ISETP.NE.U32.AND P3, PT, R80, RZ, PT ;  /* 0x000000ff5000720c */ /* 0x000fe20003f65070 */
[----:B------:R-:W2:Y:S03]  /*5a30*/  LDCU.64 UR4, c[0x0][0x358] ;  /* 0x00006b00ff0477ac */ /* 0x000ea60008000a00 */
[----:B------:R-:W-:Y:S11]  /*5a40*/  ISETP.NE.AND.EX P3, PT, R81, RZ, PT, P3 ;  /* 0x000000ff5100720c */ /* 0x000ff60003f65330 */
[----:B------:R-:W-:Y:S02]  /*5a50*/  @!UPT UIADD3 URZ, UPT, UPT, URZ, URZ, URZ ;  /* 0x000000fffffff290 */ /* 0x000fe4000fffe0ff */
[----:B------:R-:W3:Y:S01]  /*5a60*/  @P3 LDC.64 R2, c[0x0][0x8a8] ;  /* 0x00022a00ff023b82 */ /* 0x000ee20000000a00 */
[----:B-1----:R-:W-:Y:S04]  /*5a70*/  @P3 IMAD R0, R82, UR36, RZ ;  /* 0x0000002452003c24 */ /* 0x002fe8000f8e02ff */
[----:B---3--:R-:W-:Y:S05]  /*5a80*/  @P3 IMAD.WIDE R2, R0, 0x4, R2 ;  /* 0x0000000400023825 */ /* 0x008fea00078e0202 */
[----:B--2--5:R2:W5:Y:S02]  /*5a90*/  @P3 LDG.E R38, desc[UR4][R2.64] ;  /* 0x0000000402263981 */ /* 0x024564000c1e1900 */
[----:B--2---:R-:W3:Y:S02]  /*5aa0*/  @!P3 LDC R38, c[0x0][0x8a0] ;  /* 0x00022800ff26bb82 */ /* 0x004ee40000000800 */
.L_x_93:
[----:B-----5:R-:W-:Y:S01]  /*5ab0*/  FSETP.NEU.AND P4, PT, R41, RZ, PT ;  /* 0x000000ff2900720b */ /* 0x020fe20003f8d000 */
[----:B------:R-:W-:Y:S01]  /*5ac0*/  BSSY B1, `(.L_x_94) ;  /* 0x0000042000017945 */ /* 0x000fe20003800000 */
[----:B------:R-:W-:Y:S01]  /*5ad0*/  SEL R5, RZ, 0xffffffff, P2 ;  /* 0xffffffffff057807 */ /* 0x000fe20001000000 */
[----:B------:R-:W-:Y:S01]  /*5ae0*/  IMAD.MOV.U32 R102, RZ, RZ, 0x1 ;  /* 0x00000001ff667424 */ /* 0x000fe200078e00ff */
[----:B------:R-:W-:Y:S02]  /*5af0*/  LOP3.LUT P3, RZ, R84, 0xff, RZ, 0xc0, !PT ;  /* 0x000000ff54ff7812 */ /* 0x000fe4000786c0ff */
[----:B------:R-:W-:Y:S02]  /*5b00*/  CS2R R78, SRZ ;  /* 0x00000000004e7805 */ /* 0x000fe4000001ff00 */
[----:B------:R-:W-:Y:S02]  /*5b10*/  @P1 SEL R4, RZ, 0xffffffff, P4 ;  /* 0xffffffffff041807 */ /* 0x000fe40002000000 */
[----:B------:R-:W-:Y:S02]  /*5b20*/  CS2R R76, SRZ ;  /* 0x00000000004c7805 */ /* 0x000fe4000001ff00 */
[----:B------:R-:W-:Y:S02]  /*5b30*/  LEA R2, R90, UR44, 0x3 ;  /* 0x0000002c5a027c11 */ /* 0x000fe4000f8e18ff */
[----:B------:R-:W-:Y:S02]  /*5b40*/  CS2R R74, SRZ ;  /* 0x00000000004a7805 */ /* 0x000fe4000001ff00 */
[----:B------:R-:W-:Y:S02]  /*5b50*/  @P0 SEL R4, R5, R4, !P3 ;  /* 0x0000000405040207 */ /* 0x000fe40005800000 */
[----:B------:R-:W-:Y:S02]  /*5b60*/  CS2R R72, SRZ ;  /* 0x0000000000487805 */ /* 0x000fe4000001ff00 */
[----:B------:R-:W-:Y:S02]  /*5b70*/  LEA R100, R36, UR44, 0x3 ;  /* 0x0000002c24647c11 */ /* 0x000fe4000f8e18ff */
[----:B------:R-:W-:Y:S02]  /*5b80*/  @P1 LOP3.LUT R4, R4, 0x1, RZ, 0xc0, !PT ;  /* 0x0000000104041812 */ /* 0x000fe400078ec0ff */
[----:B------:R-:W-:Y:S02]  /*5b90*/  SHF.L.U32 R3, R92, 0x1f, RZ ;  /* 0x0000001f5c037819 */ /* 0x000fe400000006ff */
[----:B------:R-:W-:Y:S02]  /*5ba0*/  ISETP.NE.U32.OR P6, PT, R4, 0x1, !P1 ;  /* 0x000000010400780c */ /* 0x000fe40004fc5470 */
[----:B------:R-:W-:Y:S02]  /*5bb0*/  PLOP3.LUT P2, PT, PT, PT, UP1, 0x80, 0x8 ;  /* 0x000000000008781c */ /* 0x000fe40003f4f018 */
[C---:B------:R-:W-:Y:S02]  /*5bc0*/  LEA.HI R39, R36.reuse, R36, RZ, 0x1 ;  /* 0x0000002424277211 */ /* 0x040fe400078f08ff */
[----:B------:R-:W-:Y:S02]  /*5bd0*/  SEL R4, RZ, 0xffffffff, P4 ;  /* 0xffffffffff047807 */ /* 0x000fe40002000000 */
[----:B------:R-:W-:Y:S01]  /*5be0*/  P2R R96, PR, RZ, 0x40 ;  /* 0x00000040ff607803 */ /* 0x000fe20000000000 */
[C---:B-1----:R-:W-:Y:S01]  /*5bf0*/  IMAD.SHL.U32 R0, R39.reuse, 0x40, RZ ;  /* 0x0000004027007824 */ /* 0x042fe200078e00ff */
[----:B------:R-:W-:Y:S03]  /*5c00*/  LOP3.LUT R39, R39, 0xffe, RZ, 0xc0, !PT ;  /* 0x00000ffe27277812 */ /* 0x000fe600078ec0ff */
[----:B------:R-:W-:Y:S02]  /*5c10*/  @P6 SHF.L.U32 R7, R89, 0x1f, RZ ;  /* 0x0000001f59076819 */ /* 0x000fe400000006ff */
[----:B------:R-:W-:Y:S01]  /*5c20*/  @P2 SEL R4, R5, R4, !P3 ;  /* 0x0000000405042207 */ /* 0x000fe20005800000 */
[----:B------:R-:W-:Y:S01]  /*5c30*/  IMAD.IADD R39, R36, 0x1, -R39 ;  /* 0x0000000124277824 */ /* 0x000fe200078e0a27 */
[----:B------:R-:W1:Y:S01]  /*5c40*/  @P6 SYNCS.PHASECHK.TRANS64.TRYWAIT P1, [R2+URZ+0x50], R7 ;  /* 0x00005007020065a7 */ /* 0x000e6200080211ff */
[----:B------:R-:W-:Y:S02]  /*5c50*/  LOP3.LUT R0, R0, 0xffffff80, RZ, 0xc0, !PT ;  /* 0xffffff8000007812 */ /* 0x000fe400078ec0ff */
[----:B------:R-:W-:Y:S03]  /*5c60*/  LOP3.LUT R4, R4, 0x1, RZ, 0xc0, !PT ;  /* 0x0000000104047812 */ /* 0x000fe600078ec0ff */
[----:B------:R-:W-:Y:S01]  /*5c70*/  IMAD.IADD R0, R37, 0x1, R0 ;  /* 0x0000000125007824 */ /* 0x000fe200078e0200 */
[----:B------:R-:W-:Y:S03]  /*5c80*/  ISETP.NE.U32.AND P5, PT, R4, 0x1, PT ;  /* 0x000000010400780c */ /* 0x000fe60003fa5070 */
[----:B------:R-:W-:Y:S01]  /*5c90*/  IMAD R39, R39, 0x100000, R0 ;  /* 0x0010000027277824 */ /* 0x000fe200078e0200 */
[----:B------:R-:W-:Y:S01]  /*5ca0*/  P2R R103, PR, RZ, 0x20 ;  /* 0x00000020ff677803 */ /* 0x000fe20000000000 */
[----:B------:R2:W4:Y:S01]  /*5cb0*/  SYNCS.PHASECHK.TRANS64.TRYWAIT P0, [R100+URZ+0xa0], R3 ;  /* 0x0000a003640075a7 */ /* 0x00052200080011ff */
[----:B-1----:R-:W-:Y:S01]  /*5cc0*/  @P6 SEL R102, RZ, 0x1, !P1 ;  /* 0x00000001ff666807 */ /* 0x002fe20004800000 */
[----:B--2---:R-:W-:Y:S06]  /*5cd0*/  @!P6 BRA `(.L_x_95) ;  /* 0x000000000080e947 */ /* 0x004fec0003800000 */
[----:B------:R-:W-:Y:S01]  /*5ce0*/  @P5 IMAD R6, R90, 0x1000, R71 ;  /* 0x000010005a065824 */ /* 0x000fe200078e0247 */
[----:B------:R-:W1:Y:S01]  /*5cf0*/  S2R R0, SR_CgaCtaId ;  /* 0x0000000000007919 */ /* 0x000e620000008800 */
[----:B------:R-:W-:Y:S01]  /*5d00*/  ISETP.NE.AND P1, PT, R102, RZ, PT ;  /* 0x000000ff6600720c */ /* 0x000fe20003f25270 */
[----:B------:R-:W-:Y:S01]  /*5d10*/  BSSY B0, `(.L_x_96) ;  /* 0x000000b000007945 */ /* 0x000fe20003800000 */
[----:B------:R-:W-:Y:S01]  /*5d20*/  @P5 VIADD R4, R6, UR44 ;  /* 0x0000002c06045c36 */ /* 0x000fe20008000000 */
[----:B------:R-:W-:Y:S02]  /*5d30*/  CS2R R74, SRZ ;  /* 0x00000000004a7805 */ /* 0x000fe4000001ff00 */
[----:B------:R-:W-:Y:S02]  /*5d40*/  CS2R R72, SRZ ;  /* 0x0000000000487805 */ /* 0x000fe4000001ff00 */
[----:B------:R-:W-:Y:S01]  /*5d50*/  CS2R R78, SRZ ;  /* 0x00000000004e7805 */ /* 0x000fe2000001ff00 */
[----:B------:R-:W-:Y:S01]  /*5d60*/  @P5 IMAD R4, R93, -0x10, R4 ;  /* 0xfffffff05d045824 */ /* 0x000fe200078e0204 */
[----:B------:R-:W-:Y:S04]  /*5d70*/  CS2R R76, SRZ ;  /* 0x00000000004c7805 */ /* 0x000fe8000001ff00 */
[----:B------:R-:W-:Y:S05]  /*5d80*/  @P1 BRA `(.L_x_97) ;  /* 0x00000000000c1947 */ /* 0x000fea0003800000 */
[----:B------:R-:W-:Y:S04]  /*5d90*/  SHF.L.U32 R5, R89, 0x1f, RZ ;  /* 0x0000001f59057819 */ /* 0x000fe800000006ff */
[----:B------:R-:W2:Y:S02]  /*5da0*/  SYNCS.PHASECHK.TRANS64.TRYWAIT P1, [R2+URZ+0x50], R5 ;  /* 0x00005005020075a7 */ /* 0x000ea400080211ff */
[----:B--2---:R-:W-:Y:S05]  /*5db0*/  @!P1 BRA `(.L_x_98) ;  /* 0x00000024000c9947 */ /* 0x004fea0003800000 */
.L_x_97:
[----:B------:R-:W-:Y:S05]  /*5dc0*/  BSYNC B0 ;  /* 0x0000000000007941 */ /* 0x000fea0003800000 */
.L_x_96:
[----:B------:R-:W-:Y:S01]  /*5dd0*/  ISETP.NE.AND P1, PT, R103, RZ, PT ;  /* 0x000000ff6700720c */ /* 0x000fe20003f25270 */
[----:B--2---:R-:W-:Y:S02]  /*5de0*/  VIADD R5, R2, 0x60 ;  /* 0x0000006002057836 */ /* 0x004fe40000000000 */
[----:B------:R-:W-:Y:S03]  /*5df0*/  VIADD R90, R90, 0x1 ;  /* 0x000000015a5a7836 */ /* 0x000fe60000000000 */
[----:B-1----:R-:W-:Y:S07]  /*5e00*/  PRMT R0, R0, 0x654, R5 ;  /* 0x0000065400007816 */ /* 0x002fee0000000005 */
[----:B------:R1:W2:Y:S04]  /*5e10*/  @P1 LDS.128 R72, [R6+UR44+0x200] ;  /* 0x0002002c06481984 */ /* 0x0002a80008000c00 */
[----:B------:R1:W1:Y:S01]  /*5e20*/  @P1 LDS.128 R76, [R4+0x210] ;  /* 0x00021000044c1984 */ /* 0x0002620000000c00 */
[C---:B------:R-:W-:Y:S01]  /*5e30*/  ISETP.NE.AND P1, PT, R90.reuse, 0x2, PT ;  /* 0x000000025a00780c */ /* 0x040fe20003f25270 */
[----:B------:R-:W-:Y:S01]  /*5e40*/  @!PT LDS RZ, [RZ] ;  /* 0x00000000fffff984 */ /* 0x000fe20000000800 */
[----:B------:R-:W-:Y:S01]  /*5e50*/  @!PT LDS RZ, [RZ] ;  /* 0x00000000fffff984 */ /* 0x000fe20000000800 */
[----:B------:R-:W-:Y:S01]  /*5e60*/  @!PT LDS RZ, [RZ] ;  /* 0x00000000fffff984 */ /* 0x000fe20000000800 */
[----:B------:R-:W-:Y:S01]  /*5e70*/  @!PT LDS RZ, [RZ] ;  /* 0x00000000fffff984 */ /* 0x000fe20000000800 */
[----:B------:R5:W-:Y:S06]  /*5e80*/  MEMBAR.ALL.CTA ;  /* 0x0000000000007992 */ /* 0x000bec0000008000 */
[----:B-----5:R-:W5:Y:S01]  /*5e90*/  FENCE.VIEW.ASYNC.S ;  /* 0x00000000000073c6 */ /* 0x020f620000000000 */
[----:B------:R-:W-:Y:S01]  /*5ea0*/  SEL R90, R90, RZ, P1 ;  /* 0x000000ff5a5a7207 */ /* 0x000fe20000800000 */
[----:B-----5:R5:W-:Y:S02]  /*5eb0*/  SYNCS.ARRIVE.TRANS64.RED.A1T0 RZ, [R0+URZ], RZ ;  /* 0x000000ff00ff79a7 */ /* 0x020be400081004ff */
[----:B-----5:R-:W-:Y:S04]  /*5ec0*/  SEL R0, RZ, 0x1, P1 ;  /* 0x00000001ff007807 */ /* 0x020fe80000800000 */
[----:B--2---:R-:W-:Y:S02]  /*5ed0*/  LOP3.LUT R89, R89, R0, RZ, 0x3c, !PT ;  /* 0x0000000059597212 */ /* 0x004fe400078e3cff */
.L_x_95:
[----:B------:R-:W-:Y:S05]  /*5ee0*/  BSYNC B1 ;  /* 0x0000000000017941 */ /* 0x000fea0003800000 */
.L_x_94:
[----:B------:R-:W-:Y:S04]  /*5ef0*/  SHF.R.U32.HI R0, RZ, 0x15, R39 ;  /* 0x00000015ff007819 */ /* 0x000fe80000011627 */
[----:B------:R-:W-:Y:S01]  /*5f00*/  LOP3.LUT P1, RZ, R0, 0x3, R85, 0x48, !PT ;  /* 0x0000000300ff7812 */ /* 0x000fe20007824855 */
[----:B------:R-:W-:Y:S01]  /*5f10*/  @!UPT UIADD3 URZ, UPT, UPT, URZ, URZ, URZ ;  /* 0x000000fffffff290 */ /* 0x000fe2000fffe0ff */
[----:B----4-:R-:W-:Y:S11]  /*5f20*/  @P0 BRA `(.L_x_99) ;  /* 0x0000000000080947 */ /* 0x010ff60003800000 */
[----:B------:R-:W2:Y:S02]  /*5f30*/  SYNCS.PHASECHK.TRANS64.TRYWAIT P0, [R100+URZ+0xa0], R3 ;  /* 0x0000a003640075a7 */ /* 0x000ea400080011ff */
[----:B--2---:R-:W-:Y:S05]  /*5f40*/  @!P0 BRA `(.L_x_100) ;  /* 0x0000002000bc8947 */ /* 0x004fea0003800000 */
.L_x_99:
[----:B------:R-:W-:Y:S05]  /*5f50*/  @!P1 BRA `(.L_x_101) ;  /* 0x0000000000409947 */ /* 0x000fea0003800000 */
[----:B------:R-:W4:Y:S01]  /*5f60*/  LDCU.64 UR8, c[0x4][0x70] ;  /* 0x01000e00ff0877ac */ /* 0x000f220008000a00 */
[----:B--2---:R-:W-:Y:S01]  /*5f70*/  MOV R3, 0x0 ;  /* 0x0000000000037802 */ /* 0x004fe20000000f00 */
[----:B------:R-:W-:Y:S02]  /*5f80*/  HFMA2 R12, -RZ, RZ, 0, 5.9604644775390625e-08 ;  /* 0x00000001ff0c7431 */ /* 0x000fe400000001ff */
[----:B------:R-:W-:Y:S02]  /*5f90*/  IMAD.MOV.U32 R8, RZ, RZ, 0x192 ;  /* 0x00000192ff087424 */ /* 0x000fe400078e00ff */
[----:B------:R-:W-:Y:S01]  /*5fa0*/  IMAD.MOV.U32 R13, RZ, RZ, RZ ;  /* 0x000000ffff0d7224 */ /* 0x000fe200078e00ff */
[----:B------:R-:W2:Y:S01]  /*5fb0*/  LDCU.64 UR6, c[0x4][0x78] ;  /* 0x01000f00ff0677ac */ /* 0x000ea20008000a00 */
[----:B------:R-:W3:Y:S01]  /*5fc0*/  LDC.64 R2, c[0x4][R3] ;  /* 0x0100000003027b82 */ /* 0x000ee20000000a00 */
[----:B------:R-:W5:Y:S01]  /*5fd0*/  LDCU.64 UR4, c[0x4][0x10] ;  /* 0x01000200ff0477ac */ /* 0x000f620008000a00 */
[----:B----4-:R-:W-:Y:S01]  /*5fe0*/  MOV R5, UR9 ;  /* 0x0000000900057c02 */ /* 0x010fe20008000f00 */
[----:B-1----:R-:W-:Y:S01]  /*5ff0*/  IMAD.U32 R4, RZ, RZ, UR8 ;  /* 0x00000008ff047e24 */ /* 0x002fe2000f8e00ff */
[----:B--2---:R-:W-:Y:S01]  /*6000*/  MOV R7, UR7 ;  /* 0x0000000700077c02 */ /* 0x004fe20008000f00 */
[----:B------:R-:W-:Y:S01]  /*6010*/  IMAD.U32 R6, RZ, RZ, UR6 ;  /* 0x00000006ff067e24 */ /* 0x000fe2000f8e00ff */
[----:B-----5:R-:W-:Y:S01]  /*6020*/  MOV R11, UR5 ;  /* 0x00000005000b7c02 */ /* 0x020fe20008000f00 */
[----:B------:R-:W-:Y:S02]  /*6030*/  IMAD.U32 R10, RZ, RZ, UR4 ;  /* 0x00000004ff0a7e24 */ /* 0x000fe4000f8e00ff */
[----:B------:R-:W-:Y:S07]  /*6040*/  LEPC R20, `(.L_x_101) ;  /* 0x000000001014794e */ /* 0x000fee0000000000 */
[----:B---3--:R-:W-:Y:S05]  /*6050*/  CALL.ABS.NOINC R2 ;  /* 0x0000000002007343 */ /* 0x008fea0003c00000 */
.L_x_101:
[-C--:B------:R-:W-:Y:S01]  /*6060*/  F2FP.F16.E4M3.UNPACK_B R42, R72.reuse ;  /* 0x00000048ff2a723e */ /* 0x080fe200020006ff */
[----:B------:R-:W-:Y:S05]  /*6070*/  WARPSYNC.ALL ;  /* 0x0000000000007948 */ /* 0x000fea0003800000 */
[----:B------:R-:W-:Y:S01]  /*6080*/  R2UR UR4, R39 ;  /* 0x00000000270472ca */ /* 0x000fe200000e0000 */
[--C-:B------:R-:W-:Y:S01]  /*6090*/  HADD2.F32 R40, -RZ, R42.reuse.H0_H0 ;  /* 0x2000002aff287230 */ /* 0x100fe20000004100 */
[----:B------:R-:W-:Y:S01]  /*60a0*/  F2FP.F16.E4M3.UNPACK_B R43, R72.H1 ;  /* 0x00000048ff2b723e */ /* 0x000fe200030006ff */
[----:B------:R-:W-:Y:S01]  /*60b0*/  HADD2.F32 R42, -RZ, R42.H1_H1 ;  /* 0x3000002aff2a7230 */ /* 0x000fe20000004100 */
[-C--:B------:R-:W-:Y:S01]  /*60c0*/  F2FP.F16.E4M3.UNPACK_B R45, R73.reuse ;  /* 0x00000049ff2d723e */ /* 0x080fe200020006ff */
[----:B------:R-:W-:Y:S01]  /*60d0*/  BSSY.RECONVERGENT B0, `(.L_x_102) ;  /* 0x0000099000007945 */ /* 0x000fe20003800200 */
[----:B------:R-:W-:Y:S01]  /*60e0*/  F2FP.F16.E4M3.UNPACK_B R47, R73.H1 ;  /* 0x00000049ff2f723e */ /* 0x000fe200030006ff */
[--C-:B------:R-:W-:Y:S01]  /*60f0*/  HADD2.F32 R44, -RZ, R43.reuse.H0_H0 ;  /* 0x2000002bff2c7230 */ /* 0x100fe20000004100 */
[-C--:B------:R-:W-:Y:S01]  /*6100*/  F2FP.F16.E4M3.UNPACK_B R49, R74.reuse ;  /* 0x0000004aff31723e */ /* 0x080fe200020006ff */
[----:B------:R-:W-:Y:S01]  /*6110*/  HADD2.F32 R46, -RZ, R43.H1_H1 ;  /* 0x3000002bff2e7230 */ /* 0x000fe20000004100 */
[----:B------:R-:W-:Y:S01]  /*6120*/  F2FP.F16.E4M3.UNPACK_B R51, R74.H1 ;  /* 0x0000004aff33723e */ /* 0x000fe200030006ff */
[--C-:B------:R-:W-:Y:S01]  /*6130*/  HADD2.F32 R43, -RZ, R45.reuse.H0_H0 ;  /* 0x2000002dff2b7230 */ /* 0x100fe20000004100 */
[-C--:B------:R-:W-:Y:S01]  /*6140*/  F2FP.F16.E4M3.UNPACK_B R53, R75.reuse ;  /* 0x0000004bff35723e */ /* 0x080fe200020006ff */
[----:B-1----:R-:W-:Y:S01]  /*6150*/  LDTM.16dp32bit_t0_t15.x32 R4, tmem[UR4] ;  /* 0x00000004000479ee */ /* 0x002fe20008a80000 */
[----:B------:R-:W3:Y:S01]  /*6160*/  LDTM.16dp32bit_t16_t31.x32 R4, tmem[UR4+0x20] ;  /* 0x00002004000479ee */ /* 0x000ee20008aa0000 */
[----:B------:R-:W-:Y:S01]  /*6170*/  ISETP.NE.AND P6, PT, R96, RZ, PT ;  /* 0x000000ff6000720c */ /* 0x000fe20003fc5270 */
[----:B------:R-:W-:Y:S01]  /*6180*/  HADD2.F32 R48, -RZ, R45.H1_H1 ;  /* 0x3000002dff307230 */ /* 0x000fe20000004100 */
[----:B------:R-:W-:Y:S01]  /*6190*/  IADD3 R109, PT, PT, R71, UR44, RZ ;  /* 0x0000002c476d7c10 */ /* 0x000fe2000fffe0ff */
[----:B------:R-:W-:Y:S01]  /*61a0*/  HADD2.F32 R52, -RZ, R49.H1_H1 ;  /* 0x30000031ff347230 */ /* 0x000fe20000004100 */
[----:B------:R-:W-:Y:S01]  /*61b0*/  SHF.L.U32 R108, R88, 0x4, RZ ;  /* 0x00000004586c7819 */ /* 0x000fe200000006ff */
[----:B------:R-:W-:Y:S01]  /*61c0*/  HADD2.F32 R56, -RZ, R53.H1_H1 ;  /* 0x30000035ff387230 */ /* 0x000fe20000004100 */
[----:B------:R-:W-:Y:S01]  /*61d0*/  F2FP.F16.E4M3.UNPACK_B R55, R75.H1 ;  /* 0x0000004bff37723e */ /* 0x000fe200030006ff */
[--C-:B------:R-:W-:Y:S01]  /*61e0*/  HADD2.F32 R45, -RZ, R47.reuse.H0_H0 ;  /* 0x2000002fff2d7230 */ /* 0x100fe20000004100 */
[----:B------:R-:W-:Y:S01]  /*61f0*/  IADD3 R101, PT, PT, R109, R108, RZ ;  /* 0x0000006c6d657210 */ /* 0x000fe20007ffe0ff */
[----:B------:R-:W-:Y:S01]  /*6200*/  HADD2.F32 R50, -RZ, R47.H1_H1 ;  /* 0x3000002fff327230 */ /* 0x000fe20000004100 */
[-C--:B------:R-:W-:Y:S01]  /*6210*/  F2FP.F16.E4M3.UNPACK_B R57, R76.reuse ;  /* 0x0000004cff39723e */ /* 0x080fe200020006ff */
[----:B------:R-:W-:Y:S01]  /*6220*/  HADD2.F32 R47, -RZ, R49.H0_H0 ;  /* 0x20000031ff2f7230 */ /* 0x000fe20000004100 */
[----:B------:R-:W-:Y:S01]  /*6230*/  F2FP.F16.E4M3.UNPACK_B R59, R76.H1 ;  /* 0x0000004cff3b723e */ /* 0x000fe200030006ff */
[----:B------:R-:W-:Y:S01]  /*6240*/  HADD2.F32 R49, -RZ, R51.H0_H0 ;  /* 0x20000033ff317230 */ /* 0x000fe20000004100 */
[-C--:B------:R-:W-:Y:S01]  /*6250*/  F2FP.F16.E4M3.UNPACK_B R61, R77.reuse ;  /* 0x0000004dff3d723e */ /* 0x080fe200020006ff */
[----:B------:R-:W-:Y:S01]  /*6260*/  HADD2.F32 R60, -RZ, R57.H1_H1 ;  /* 0x30000039ff3c7230 */ /* 0x000fe20000004100 */
[----:B------:R-:W-:Y:S01]  /*6270*/  F2FP.F16.E4M3.UNPACK_B R63, R77.H1 ;  /* 0x0000004dff3f723e */ /* 0x000fe200030006ff */
[----:B------:R-:W-:Y:S01]  /*6280*/  HADD2.F32 R54, -RZ, R51.H1_H1 ;  /* 0x30000033ff367230 */ /* 0x000fe20000004100 */
[-C--:B------:R-:W-:Y:S01]  /*6290*/  F2FP.F16.E4M3.UNPACK_B R65, R78.reuse ;  /* 0x0000004eff41723e */ /* 0x080fe200020006ff */
[----:B------:R-:W-:Y:S01]  /*62a0*/  HADD2.F32 R51, -RZ, R53.H0_H0 ;  /* 0x20000035ff337230 */ /* 0x000fe20000004100 */
[----:B------:R-:W-:Y:S01]  /*62b0*/  F2FP.F16.E4M3.UNPACK_B R67, R78.H1 ;  /* 0x0000004eff43723e */ /* 0x000fe200030006ff */
[----:B------:R-:W-:Y:S01]  /*62c0*/  HADD2.F32 R64, -RZ, R61.H1_H1 ;  /* 0x3000003dff407230 */ /* 0x000fe20000004100 */
[----:B------:R-:W-:Y:S01]  /*62d0*/  ISETP.NE.AND P0, PT, R95, RZ, PT ;  /* 0x000000ff5f00720c */ /* 0x000fe20003f05270 */
[C---:B---3--:R-:W-:Y:S01]  /*62e0*/  FMUL R0, R38.reuse, R4 ;  /* 0x0000000426007220 */ /* 0x048fe20000400000 */
[C---:B------:R-:W-:Y:S01]  /*62f0*/  FMUL R2, R38.reuse, R5 ;  /* 0x0000000526027220 */ /* 0x040fe20000400000 */
[C---:B------:R-:W-:Y:S01]  /*6300*/  FMUL R4, R38.reuse, R8 ;  /* 0x0000000826047220 */ /* 0x040fe20000400000 */
[C---:B------:R-:W-:Y:S01]  /*6310*/  FMUL R5, R38.reuse, R9 ;  /* 0x0000000926057220 */ /* 0x040fe20000400000 */
[C---:B------:R-:W-:Y:S01]  /*6320*/  FFMA R0, R41.reuse, R40, R0 ;  /* 0x0000002829007223 */ /* 0x040fe20000000000 */
[C---:B------:R-:W-:Y:S01]  /*6330*/  FFMA R2, R41.reuse, R42, R2 ;  /* 0x0000002a29027223 */ /* 0x040fe20000000002 */
[C---:B------:R-:W-:Y:S01]  /*6340*/  FMUL R8, R38.reuse, R12 ;  /* 0x0000000c26087220 */ /* 0x040fe20000400000 */
[C---:B------:R-:W-:Y:S01]  /*6350*/  FMUL R9, R38.reuse, R13 ;  /* 0x0000000d26097220 */ /* 0x040fe20000400000 */
[C---:B------:R-:W-:Y:S01]  /*6360*/  FMUL R12, R38.reuse, R16 ;  /* 0x00000010260c7220 */ /* 0x040fe20000400000 */
[C---:B------:R-:W-:Y:S01]  /*6370*/  FMUL R13, R38.reuse, R17 ;  /* 0x00000011260d7220 */ /* 0x040fe20000400000 */
[C---:B------:R-:W-:Y:S01]  /*6380*/  FMUL R16, R38.reuse, R20 ;  /* 0x0000001426107220 */ /* 0x040fe20000400000 */
[C---:B------:R-:W-:Y:S01]  /*6390*/  FMUL R17, R38.reuse, R21 ;  /* 0x0000001526117220 */ /* 0x040fe20000400000 */
[C---:B------:R-:W-:Y:S01]  /*63a0*/  FMUL R20, R38.reuse, R24 ;  /* 0x0000001826147220 */ /* 0x040fe20000400000 */
[C---:B------:R-:W-:Y:S01]  /*63b0*/  FMUL R21, R38.reuse, R25 ;  /* 0x0000001926157220 */ /* 0x040fe20000400000 */
[----:B------:R-:W-:Y:S02]  /*63c0*/  HADD2.F32 R68, -RZ, R65.H1_H1 ;  /* 0x30000041ff447230 */ /* 0x000fe40000004100 */
[C---:B------:R-:W-:Y:S01]  /*63d0*/  FMUL R24, R38.reuse, R28 ;  /* 0x0000001c26187220 */ /* 0x040fe20000400000 */
[C---:B------:R-:W-:Y:S01]  /*63e0*/  FMUL R25, R38.reuse, R29 ;  /* 0x0000001d26197220 */ /* 0x040fe20000400000 */
[C---:B------:R-:W-:Y:S01]  /*63f0*/  FMUL R28, R38.reuse, R32 ;  /* 0x00000020261c7220 */ /* 0x040fe20000400000 */
[C---:B------:R-:W-:Y:S01]  /*6400*/  FMUL R29, R38.reuse, R33 ;  /* 0x00000021261d7220 */ /* 0x040fe20000400000 */
[C---:B--2---:R-:W-:Y:S01]  /*6410*/  FMUL R3, R38.reuse, R6 ;  /* 0x0000000626037220 */ /* 0x044fe20000400000 */
[C---:B------:R-:W-:Y:S01]  /*6420*/  FMUL R7, R38.reuse, R7 ;  /* 0x0000000726077220 */ /* 0x040fe20000400000 */
[C---:B------:R-:W-:Y:S01]  /*6430*/  FMUL R6, R38.reuse, R10 ;  /* 0x0000000a26067220 */ /* 0x040fe20000400000 */
[C---:B------:R-:W-:Y:S01]  /*6440*/  FMUL R11, R38.reuse, R11 ;  /* 0x0000000b260b7220 */ /* 0x040fe20000400000 */
[C---:B------:R-:W-:Y:S01]  /*6450*/  FFMA R3, R41.reuse, R44, R3 ;  /* 0x0000002c29037223 */ /* 0x040fe20000000003 */
[C---:B------:R-:W-:Y:S01]  /*6460*/  FFMA R7, R41.reuse, R46, R7 ;  /* 0x0000002e29077223 */ /* 0x040fe20000000007 */
[C---:B------:R-:W-:Y:S01]  /*6470*/  FFMA R4, R41.reuse, R43, R4 ;  /* 0x0000002b29047223 */ /* 0x040fe20000000004 */
[----:B------:R-:W-:Y:S01]  /*6480*/  F2FP.F16.E4M3.UNPACK_B R40, R79 ;  /* 0x0000004fff28723e */ /* 0x000fe200020006ff */
[C---:B------:R-:W-:Y:S01]  /*6490*/  FFMA R5, R41.reuse, R48, R5 ;  /* 0x0000003029057223 */ /* 0x040fe20000000005 */
[C---:B------:R-:W-:Y:S01]  /*64a0*/  FFMA R6, R41.reuse, R45, R6 ;  /* 0x0000002d29067223 */ /* 0x040fe20000000006 */
[----:B------:R-:W-:Y:S01]  /*64b0*/  F2FP.F16.E4M3.UNPACK_B R42, R79.H1 ;  /* 0x0000004fff2a723e */ /* 0x000fe200030006ff */
[C---:B------:R-:W-:Y:S01]  /*64c0*/  FFMA R11, R41.reuse, R50, R11 ;  /* 0x00000032290b7223 */ /* 0x040fe2000000000b */
[----:B------:R-:W-:Y:S01]  /*64d0*/  FFMA R8, R41, R47, R8 ;  /* 0x0000002f29087223 */ /* 0x000fe20000000008 */
[----:B------:R-:W-:Y:S01]  /*64e0*/  F2FP.SATFINITE.E4M3.F32.PACK_AB_MERGE_C R97, R7, R3, RZ ;  /* 0x000000030761723e */ /* 0x000fe200048070ff */
[C---:B------:R-:W-:Y:S01]  /*64f0*/  FFMA R9, R41.reuse, R52, R9 ;  /* 0x0000003429097223 */ /* 0x040fe20000000009 */
[----:B------:R-:W-:Y:S01]  /*6500*/  FMUL R10, R38, R14 ;  /* 0x0000000e260a7220 */ /* 0x000fe20000400000 */
[----:B------:R-:W-:Y:S01]  /*6510*/  LEA R109, R90, UR44, 0x3 ;  /* 0x0000002c5a6d7c11 */ /* 0x000fe2000f8e18ff */
[----:B------:R-:W-:Y:S01]  /*6520*/  FMUL R15, R38, R15 ;  /* 0x0000000f260f7220 */ /* 0x000fe20000400000 */
[--C-:B------:R-:W-:Y:S01]  /*6530*/  HADD2.F32 R53, -RZ, R55.reuse.H0_H0 ;  /* 0x20000037ff357230 */ /* 0x100fe20000004100 */
[----:B------:R-:W-:Y:S01]  /*6540*/  F2FP.SATFINITE.E4M3.F32.PACK_AB_MERGE_C R96, R2, R0, R97 ;  /* 0x000000000260723e */ /* 0x000fe20004807061 */
[----:B------:R-:W-:Y:S01]  /*6550*/  FFMA R10, R41, R49, R10 ;  /* 0x00000031290a7223 */ /* 0x000fe2000000000a */
[----:B------:R-:W-:Y:S01]  /*6560*/  F2FP.SATFINITE.E4M3.F32.PACK_AB_MERGE_C R97, R11, R6, RZ ;  /* 0x000000060b61723e */ /* 0x000fe200048070ff */
[C---:B------:R-:W-:Y:S01]  /*6570*/  FFMA R15, R41.reuse, R54, R15 ;  /* 0x00000036290f7223 */ /* 0x040fe2000000000f */
[C---:B------:R-:W-:Y:S01]  /*6580*/  FFMA R12, R41.reuse, R51, R12 ;  /* 0x00000033290c7223 */ /* 0x040fe2000000000c */
[----:B------:R-:W-:Y:S01]  /*6590*/  FFMA R13, R41, R56, R13 ;  /* 0x00000038290d7223 */ /* 0x000fe2000000000d */
[----:B------:R-:W-:Y:S01]  /*65a0*/  F2FP.SATFINITE.E4M3.F32.PACK_AB_MERGE_C R97, R5, R4, R97 ;  /* 0x000000040561723e */ /* 0x000fe20004807061 */
[----:B------:R-:W-:Y:S01]  /*65b0*/  HADD2.F32 R58, -RZ, R55.H1_H1 ;  /* 0x30000037ff3a7230 */ /* 0x000fe20000004100 */
[----:B------:R-:W-:Y:S01]  /*65c0*/  F2FP.SATFINITE.E4M3.F32.PACK_AB_MERGE_C R98, R15, R10, RZ ;  /* 0x0000000a0f62723e */ /* 0x000fe200048070ff */
[----:B------:R-:W-:Y:S02]  /*65d0*/  HADD2.F32 R55, -RZ, R57.H0_H0 ;  /* 0x20000039ff377230 */ /* 0x000fe40000004100 */
[C---:B------:R-:W-:Y:S01]  /*65e0*/  FMUL R14, R38.reuse, R18 ;  /* 0x00000012260e7220 */ /* 0x040fe20000400000 */
[C---:B------:R-:W-:Y:S01]  /*65f0*/  FMUL R19, R38.reuse, R19 ;  /* 0x0000001326137220 */ /* 0x040fe20000400000 */
[--C-:B------:R-:W-:Y:S02]  /*6600*/  HADD2.F32 R57, -RZ, R59.reuse.H0_H0 ;  /* 0x2000003bff397230 */ /* 0x100fe40000004100 */
[C---:B------:R-:W-:Y:S01]  /*6610*/  FMUL R18, R38.reuse, R22 ;  /* 0x0000001626127220 */ /* 0x040fe20000400000 */
[C---:B------:R-:W-:Y:S01]  /*6620*/  FFMA R14, R41.reuse, R53, R14 ;  /* 0x00000035290e7223 */ /* 0x040fe2000000000e */
[----:B------:R-:W-:Y:S02]  /*6630*/  HADD2.F32 R62, -RZ, R59.H1_H1 ;  /* 0x3000003bff3e7230 */ /* 0x000fe40000004100 */
[C---:B------:R-:W-:Y:S01]  /*6640*/  FFMA R19, R41.reuse, R58, R19 ;  /* 0x0000003a29137223 */ /* 0x040fe20000000013 */
[----:B------:R-:W-:Y:S02]  /*6650*/  HADD2.F32 R59, -RZ, R61.H0_H0 ;  /* 0x2000003dff3b7230 */ /* 0x000fe40000004100 */
[C---:B------:R-:W-:Y:S01]  /*6660*/  FMUL R23, R38.reuse, R23 ;  /* 0x0000001726177220 */ /* 0x040fe20000400000 */
[C---:B------:R-:W-:Y:S01]  /*6670*/  FFMA R16, R41.reuse, R55, R16 ;  /* 0x0000003729107223 */ /* 0x040fe20000000010 */
[C---:B------:R-:W-:Y:S01]  /*6680*/  FFMA R17, R41.reuse, R60, R17 ;  /* 0x0000003c29117223 */ /* 0x040fe20000000011 */
[--C-:B------:R-:W-:Y:S02]  /*6690*/  HADD2.F32 R61, -RZ, R63.reuse.H0_H0 ;  /* 0x2000003fff3d7230 */ /* 0x100fe40000004100 */
[C---:B------:R-:W-:Y:S01]  /*66a0*/  FFMA R18, R41.reuse, R57, R18 ;  /* 0x0000003929127223 */ /* 0x040fe20000000012 */
[----:B------:R-:W-:Y:S02]  /*66b0*/  HADD2.F32 R66, -RZ, R63.H1_H1 ;  /* 0x3000003fff427230 */ /* 0x000fe40000004100 */
[C---:B------:R-:W-:Y:S01]  /*66c0*/  FMUL R22, R38.reuse, R26 ;  /* 0x0000001a26167220 */ /* 0x040fe20000400000 */
[----:B------:R-:W-:Y:S02]  /*66d0*/  HADD2.F32 R63, -RZ, R65.H0_H0 ;  /* 0x20000041ff3f7230 */ /* 0x000fe40000004100 */
[C---:B------:R-:W-:Y:S01]  /*66e0*/  FFMA R23, R41.reuse, R62, R23 ;  /* 0x0000003e29177223 */ /* 0x040fe20000000017 */
[C---:B------:R-:W-:Y:S01]  /*66f0*/  FMUL R27, R38.reuse, R27 ;  /* 0x0000001b261b7220 */ /* 0x040fe20000400000 */
[C---:B------:R-:W-:Y:S01]  /*6700*/  FFMA R20, R41.reuse, R59, R20 ;  /* 0x0000003b29147223 */ /* 0x040fe20000000014 */
[C---:B------:R-:W-:Y:S01]  /*6710*/  FFMA R21, R41.reuse, R64, R21 ;  /* 0x0000004029157223 */ /* 0x040fe20000000015 */
[--C-:B------:R-:W-:Y:S02]  /*6720*/  HADD2.F32 R65, -RZ, R67.reuse.H0_H0 ;  /* 0x20000043ff417230 */ /* 0x100fe40000004100 */
[C---:B------:R-:W-:Y:S01]  /*6730*/  FFMA R22, R41.reuse, R61, R22 ;  /* 0x0000003d29167223 */ /* 0x040fe20000000016 */
[----:B------:R-:W-:Y:S02]  /*6740*/  HADD2.F32 R70, -RZ, R67.H1_H1 ;  /* 0x30000043ff467230 */ /* 0x000fe40000004100 */
[C---:B------:R-:W-:Y:S01]  /*6750*/  FMUL R26, R38.reuse, R30 ;  /* 0x0000001e261a7220 */ /* 0x040fe20000400000 */
[--C-:B------:R-:W-:Y:S02]  /*6760*/  HADD2.F32 R67, -RZ, R40.reuse.H0_H0 ;  /* 0x20000028ff437230 */ /* 0x100fe40000004100 */
[C---:B------:R-:W-:Y:S01]  /*6770*/  FFMA R27, R41.reuse, R66, R27 ;  /* 0x00000042291b7223 */ /* 0x040fe2000000001b */
[C---:B------:R-:W-:Y:S01]  /*6780*/  FMUL R31, R38.reuse, R31 ;  /* 0x0000001f261f7220 */ /* 0x040fe20000400000 */
[C---:B------:R-:W-:Y:S01]  /*6790*/  FFMA R24, R41.reuse, R63, R24 ;  /* 0x0000003f29187223 */ /* 0x040fe20000000018 */
[----:B------:R-:W-:Y:S02]  /*67a0*/  HADD2.F32 R40, -RZ, R40.H1_H1 ;  /* 0x30000028ff287230 */ /* 0x000fe40000004100 */
[C---:B------:R-:W-:Y:S01]  /*67b0*/  FFMA R25, R41.reuse, R68, R25 ;  /* 0x0000004429197223 */ /* 0x040fe20000000019 */
[--C-:B------:R-:W-:Y:S02]  /*67c0*/  HADD2.F32 R69, -RZ, R42.reuse.H0_H0 ;  /* 0x2000002aff457230 */ /* 0x100fe40000004100 */
[C---:B------:R-:W-:Y:S01]  /*67d0*/  FFMA R26, R41.reuse, R65, R26 ;  /* 0x00000041291a7223 */ /* 0x040fe2000000001a */
[----:B------:R-:W-:Y:S02]  /*67e0*/  HADD2.F32 R42, -RZ, R42.H1_H1 ;  /* 0x3000002aff2a7230 */ /* 0x000fe40000004100 */
[C---:B------:R-:W-:Y:S01]  /*67f0*/  FMUL R30, R38.reuse, R34 ;  /* 0x00000022261e7220 */ /* 0x040fe20000400000 */
[----:B------:R-:W-:Y:S01]  /*6800*/  FFMA R31, R41, R70, R31 ;  /* 0x00000046291f7223 */ /* 0x000fe2000000001f */
[----:B------:R-:W-:Y:S01]  /*6810*/  FMUL R35, R38, R35 ;  /* 0x0000002326237220 */ /* 0x000fe20000400000 */
[----:B------:R-:W-:Y:S01]  /*6820*/  F2FP.SATFINITE.E4M3.F32.PACK_AB_MERGE_C R99, R19, R14, RZ ;  /* 0x0000000e1363723e */ /* 0x000fe200048070ff */
[C---:B------:R-:W-:Y:S01]  /*6830*/  FFMA R28, R41.reuse, R67, R28 ;  /* 0x00000043291c7223 */ /* 0x040fe2000000001c */
[C---:B------:R-:W-:Y:S01]  /*6840*/  FFMA R29, R41.reuse, R40, R29 ;  /* 0x00000028291d7223 */ /* 0x040fe2000000001d */
[C---:B------:R-:W-:Y:S01]  /*6850*/  FFMA R30, R41.reuse, R69, R30 ;  /* 0x00000045291e7223 */ /* 0x040fe2000000001e */
[----:B------:R-:W-:Y:S01]  /*6860*/  FFMA R35, R41, R42, R35 ;  /* 0x0000002a29237223 */ /* 0x000fe20000000023 */
[----:B------:R-:W-:Y:S02]  /*6870*/  F2FP.SATFINITE.E4M3.F32.PACK_AB_MERGE_C R98, R9, R8, R98 ;  /* 0x000000080962723e */ /* 0x000fe40004807062 */
[----:B------:R-:W-:Y:S02]  /*6880*/  F2FP.SATFINITE.E4M3.F32.PACK_AB_MERGE_C R99, R13, R12, R99 ;  /* 0x0000000c0d63723e */ /* 0x000fe40004807063 */
[----:B------:R-:W-:Y:S02]  /*6890*/  F2FP.SATFINITE.E4M3.F32.PACK_AB_MERGE_C R104, R23, R18, RZ ;  /* 0x000000121768723e */ /* 0x000fe400048070ff */
[----:B------:R-:W-:Y:S01]  /*68a0*/  F2FP.SATFINITE.E4M3.F32.PACK_AB_MERGE_C R105, R27, R22, RZ ;  /* 0x000000161b69723e */ /* 0x000fe200048070ff */
[----:B------:R1:W-:Y:S01]  /*68b0*/  STS.128 [R71+UR44+0x2200], R96 ;  /* 0x0022006047007988 */ /* 0x0003e20008000c2c */
[----:B------:R-:W-:Y:S02]  /*68c0*/  F2FP.SATFINITE.E4M3.F32.PACK_AB_MERGE_C R110, R31, R26, RZ ;  /* 0x0000001a1f6e723e */ /* 0x000fe400048070ff */
[----:B------:R-:W-:Y:S02]  /*68d0*/  F2FP.SATFINITE.E4M3.F32.PACK_AB_MERGE_C R111, R35, R30, RZ ;  /* 0x0000001e236f723e */ /* 0x000fe400048070ff */
[----:B------:R-:W-:Y:S02]  /*68e0*/  F2FP.SATFINITE.E4M3.F32.PACK_AB_MERGE_C R104, R17, R16, R104 ;  /* 0x000000101168723e */ /* 0x000fe40004807068 */
[----:B------:R-:W-:Y:S02]  /*68f0*/  F2FP.SATFINITE.E4M3.F32.PACK_AB_MERGE_C R105, R21, R20, R105 ;  /* 0x000000141569723e */ /* 0x000fe40004807069 */
[----:B------:R-:W-:Y:S02]  /*6900*/  F2FP.SATFINITE.E4M3.F32.PACK_AB_MERGE_C R106, R25, R24, R110 ;  /* 0x00000018196a723e */ /* 0x000fe4000480706e */
[----:B------:R-:W-:Y:S02]  /*6910*/  F2FP.SATFINITE.E4M3.F32.PACK_AB_MERGE_C R107, R29, R28, R111 ;  /* 0x0000001c1d6b723e */ /* 0x000fe4000480706f */
[----:B------:R-:W-:Y:S03]  /*6920*/  @P6 SHF.L.U32 R110, R89, 0x1f, RZ ;  /* 0x0000001f596e6819 */ /* 0x000fe600000006ff */
[----:B------:R1:W-:Y:S01]  /*6930*/  STS.128 [R101+0x2210], R104 ;  /* 0x0022106865007388 */ /* 0x0003e20000000c00 */
[----:B------:R-:W-:Y:S01]  /*6940*/  @!PT LDS RZ, [RZ] ;  /* 0x00000000fffff984 */ /* 0x000fe20000000800 */
[----:B------:R-:W-:Y:S01]  /*6950*/  @!PT LDS RZ, [RZ] ;  /* 0x00000000fffff984 */ /* 0x000fe20000000800 */
[----:B------:R-:W-:Y:S01]  /*6960*/  @!PT LDS RZ, [RZ] ;  /* 0x00000000fffff984 */ /* 0x000fe20000000800 */
[----:B------:R-:W-:Y:S01]  /*6970*/  @!PT LDS RZ, [RZ] ;  /* 0x00000000fffff984 */ /* 0x000fe20000000800 */
[----:B------:R2:W-:Y:S07]  /*6980*/  MEMBAR.ALL.CTA ;  /* 0x0000000000007992 */ /* 0x0005ee0000008000 */
[----:B--2---:R-:W2:Y:S02]  /*6990*/  FENCE.VIEW.ASYNC.S ;  /* 0x00000000000073c6 */ /* 0x004ea40000000000 */
[----:B--2---:R-:W-:Y:S06]  /*69a0*/  BAR.SYNC.DEFER_BLOCKING 0x1, 0x80 ;  /* 0x0042000000007b1d */ /* 0x004fec0000010000 */
[----:B------:R-:W-:Y:S05]  /*69b0*/  @P0 BRA `(.L_x_103) ;  /* 0x0000000000280947 */ /* 0x000fea0003800000 */
[----:B------:R-:W2:Y:S01]  /*69c0*/  LDCU.64 UR6, c[0x0][0x348] ;  /* 0x00006900ff0677ac */ /* 0x000ea20008000a00 */
[----:B------:R-:W-:Y:S01]  /*69d0*/  UIADD3 UR4, UPT, UPT, UR44, 0x2200, URZ ;  /* 0x000022002c047890 */ /* 0x000fe2000fffe0ff */
[----:B------:R-:W-:Y:S05]  /*69e0*/  UMOV UR51, UR36 ;  /* 0x0000002400337c82 */ /* 0x000fea0008000000 */
[----:B------:R-:W-:Y:S04]  /*69f0*/  MOV R94, UR4 ;  /* 0x00000004005e7c02 */ /* 0x000fe80008000f00 */
[----:B------:R-:W-:Y:S01]  /*6a00*/  R2UR UR48, R94 ;  /* 0x000000005e3072ca */ /* 0x000fe200000e0000 */
[----:B--2---:R-:W-:Y:S04]  /*6a10*/  UIADD3 UR4, UP0, UPT, UR6, 0x680, URZ ;  /* 0x0000068006047890 */ /* 0x004fe8000ff1e0ff */
[----:B------:R-:W-:Y:S09]  /*6a20*/  UIADD3.X UR5, UPT, UPT, URZ, UR7, URZ, UP0, !UPT ;  /* 0x00000007ff057290 */ /* 0x000ff200087fe4ff */
[----:B------:R2:W-:Y:S01]  /*6a30*/  UTMASTG.3D [UR48], [UR4] ;  /* 0x00000030040073b5 */ /* 0x0005e20008010000 */
[----:B------:R0:W-:Y:S01]  /*6a40*/  UTMACMDFLUSH ;  /* 0x00000000000079b7 */ /* 0x0001e20000000000 */
[----:B--2---:R-:W-:Y:S04]  /*6a50*/  DEPBAR.LE SB0, 0x1 ;  /* 0x000080400000791a */ /* 0x004fe80000000000 */
.L_x_103:
[----:B------:R-:W-:Y:S05]  /*6a60*/  BSYNC.RECONVERGENT B0 ;  /* 0x0000000000007941 */ /* 0x000fea0003800200 */
.L_x_102:
[----:B------:R-:W-:Y:S06]  /*6a70*/  BAR.SYNC.DEFER_BLOCKING 0x1, 0x80 ;  /* 0x0042000000007b1d */ /* 0x000fec0000010000 */
[----:B------:R-:W2:Y:S01]  /*6a80*/  @P6 SYNCS.PHASECHK.TRANS64.TRYWAIT P0, [R109+URZ+0x50], R110 ;  /* 0x0000506e6d0065a7 */ /* 0x000ea200080011ff */
[----:B------:R-:W-:Y:S01]  /*6a90*/  BSSY B1, `(.L_x_104) ;  /* 0x0000020000017945 */ /* 0x000fe20003800000 */
[----:B--2---:R-:W-:Y:S03]  /*6aa0*/  @P6 SEL R102, RZ, 0x1, !P0 ;  /* 0x00000001ff666807 */ /* 0x004fe60004000000 */
[----:B------:R-:W-:Y:S05]  /*6ab0*/  @!P6 BRA `(.L_x_105) ;  /* 0x000000000074e947 */ /* 0x000fea0003800000 */
[----:B------:R-:W-:Y:S01]  /*6ac0*/  ISETP.NE.AND P1, PT, R103, RZ, PT ;  /* 0x000000ff6700720c */ /* 0x000fe20003f25270 */
[----:B------:R-:W2:Y:S01]  /*6ad0*/  S2R R0, SR_CgaCtaId ;  /* 0x0000000000007919 */ /* 0x000ea20000008800 */
[----:B------:R-:W-:Y:S01]  /*6ae0*/  ISETP.NE.AND P0, PT, R102, RZ, PT ;  /* 0x000000ff6600720c */ /* 0x000fe20003f05270 */
[----:B------:R-:W-:Y:S10]  /*6af0*/  BSSY B0, `(.L_x_106) ;  /* 0x0000008000007945 */ /* 0x000ff40003800000 */
[----:B------:R-:W-:Y:S05]  /*6b00*/  @P1 IMAD R2, R90, 0x1000, R71 ;  /* 0x000010005a021824 */ /* 0x000fea00078e0247 */
[----:B------:R-:W-:Y:S05]  /*6b10*/  @P1 IADD3 R3, PT, PT, R2, UR44, RZ ;  /* 0x0000002c02031c10 */ /* 0x000fea000fffe0ff */
[----:B------:R-:W-:Y:S01]  /*6b20*/  @P1 IMAD.IADD R3, R3, 0x1, R108 ;  /* 0x0000000103031824 */ /* 0x000fe200078e026c */
[----:B------:R-:W-:Y:S06]  /*6b30*/  @P0 BRA `(.L_x_107) ;  /* 0x00000000000c0947 */ /* 0x000fec0003800000 */
[----:B------:R-:W-:Y:S04]  /*6b40*/  SHF.L.U32 R4, R89, 0x1f, RZ ;  /* 0x0000001f59047819 */ /* 0x000fe800000006ff */
[----:B------:R-:W3:Y:S02]  /*6b50*/  SYNCS.PHASECHK.TRANS64.TRYWAIT P0, [R109+URZ+0x50], R4 ;  /* 0x000050046d0075a7 */ /* 0x000ee400080011ff */
[----:B---3--:R-:W-:Y:S05]  /*6b60*/  @!P0 BRA `(.L_x_108) ;  /* 0x0000001400c88947 */ /* 0x008fea0003800000 */
.L_x_107:
[----:B------:R-:W-:Y:S05]  /*6b70*/  BSYNC B0 ;  /* 0x0000000000007941 */ /* 0x000fea0003800000 */
.L_x_106:
[----:B------:R-:W-:Y:S01]  /*6b80*/  ISETP.NE.AND P0, PT, R103, RZ, PT ;  /* 0x000000ff6700720c */ /* 0x000fe20003f05270 */
[----:B---3--:R-:W-:Y:S02]  /*6b90*/  VIADD R109, R109, 0x60 ;  /* 0x000000606d6d7836 */ /* 0x008fe40000000000 */
[----:B------:R-:W-:Y:S03]  /*6ba0*/  VIADD R90, R90, 0x1 ;  /* 0x000000015a5a7836 */ /* 0x000fe60000000000 */
[----:B--2---:R-:W-:Y:S07]  /*6bb0*/  PRMT R0, R0, 0x654, R109 ;  /* 0x0000065400007816 */ /* 0x004fee000000006d */
[----:B------:R2:W3:Y:S04]  /*6bc0*/  @P0 LDS.128 R72, [R2+UR44+0x200] ;  /* 0x0002002c02480984 */ /* 0x0004e80008000c00 */
[----:B------:R2:W4:Y:S01]  /*6bd0*/  @P0 LDS.128 R76, [R3+0x210] ;  /* 0x00021000034c0984 */ /* 0x0005220000000c00 */
        /* <DEDUP_REMOVED lines=10> */
[----:B--23--:R-:W-:Y:S02]  /*6c80*/  LOP3.LUT R89, R89, R0, RZ, 0x3c, !PT ;  /* 0x0000000059597212 */ /* 0x00cfe400078e3cff */
.L_x_105:
[----:B------:R-:W-:Y:S05]  /*6c90*/  BSYNC B1 ;  /* 0x0000000000017941 */ /* 0x000fea0003800000 */
.L_x_104:
[----:B------:R-:W-:Y:S05]  /*6ca0*/  VIADD R0, R39, 0x40 ;  /* 0x0000004027007836 */ /* 0x000fea0000000000 */
[----:B------:R-:W-:Y:S04]  /*6cb0*/  SHF.R.U32.HI R0, RZ, 0x15, R0 ;  /* 0x00000015ff007819 */ /* 0x000fe80000011600 */
[----:B------:R-:W-:Y:S11]  /*6cc0*/  LOP3.LUT P0, RZ, R0, 0x3, R85, 0x48, !PT ;  /* 0x0000000300ff7812 */ /* 0x000ff60007804855 */
[----:B------:R-:W-:Y:S02]  /*6cd0*/  @!UPT UIADD3 URZ, UPT, UPT, URZ, URZ, URZ ;  /* 0x000000fffffff290 */ /* 0x000fe4000fffe0ff */
[----:B------:R-:W-:Y:S05]  /*6ce0*/  @!P0 BRA `(.L_x_109) ;  /* 0x0000000000408947 */ /* 0x000fea0003800000 */
[----:B------:R-:W2:Y:S01]  /*6cf0*/  LDCU.64 UR8, c[0x4][0x70] ;  /* 0x01000e00ff0877ac */ /* 0x000ea20008000a00 */
[----:B------:R-:W-:Y:S01]  /*6d00*/  MOV R3, 0x0 ;  /* 0x0000000000037802 */ /* 0x000fe20000000f00 */
[----:B------:R-:W-:Y:S02]  /*6d10*/  HFMA2 R12, -RZ, RZ, 0, 5.9604644775390625e-08 ;  /* 0x00000001ff0c7431 */ /* 0x000fe400000001ff */
[----:B------:R-:W-:Y:S02]  /*6d20*/  IMAD.MOV.U32 R8, RZ, RZ, 0x192 ;  /* 0x00000192ff087424 */ /* 0x000fe400078e00ff */
[----:B------:R-:W-:Y:S01]  /*6d30*/  IMAD.MOV.U32 R13, RZ, RZ, RZ ;  /* 0x000000ffff0d7224 */ /* 0x000fe200078e00ff */
[----:B------:R-:W3:Y:S01]  /*6d40*/  LDCU.64 UR6, c[0x4][0x78] ;  /* 0x01000f00ff0677ac */ /* 0x000ee20008000a00 */
[----:B------:R-:W1:Y:S01]  /*6d50*/  LDC.64 R2, c[0x4][R3] ;  /* 0x0100000003027b82 */ /* 0x000e620000000a00 */
[----:B------:R-:W5:Y:S01]  /*6d60*/  LDCU.64 UR4, c[0x4][0x10] ;  /* 0x01000200ff0477ac */ /* 0x000f620008000a00 */
[----:B--2---:R-:W-:Y:S01]  /*6d70*/  MOV R5, UR9 ;  /* 0x0000000900057c02 */ /* 0x004fe20008000f00 */
[----:B------:R-:W-:Y:S01]  /*6d80*/  IMAD.U32 R4, RZ, RZ, UR8 ;  /* 0x00000008ff047e24 */ /* 0x000fe2000f8e00ff */
[----:B---3--:R-:W-:Y:S01]  /*6d90*/  MOV R7, UR7 ;  /* 0x0000000700077c02 */ /* 0x008fe20008000f00 */
[----:B------:R-:W-:Y:S01]  /*6da0*/  IMAD.U32 R6, RZ, RZ, UR6 ;  /* 0x00000006ff067e24 */ /* 0x000fe2000f8e00ff */
[----:B-----5:R-:W-:Y:S01]  /*6db0*/  MOV R11, UR5 ;  /* 0x00000005000b7c02 */ /* 0x020fe20008000f00 */
[----:B------:R-:W-:Y:S02]  /*6dc0*/  IMAD.U32 R10, RZ, RZ, UR4 ;  /* 0x00000004ff0a7e24 */ /* 0x000fe4000f8e00ff */
[----:B------:R-:W-:Y:S07]  /*6dd0*/  LEPC R20, `(.L_x_109) ;  /* 0x000000001014794e */ /* 0x000fee0000000000 */
[----:B-1--4-:R-:W-:Y:S05]  /*6de0*/  CALL.ABS.NOINC R2 ;  /* 0x0000000002007343 */ /* 0x012fea0003c00000 */
.L_x_109:
[----:B------:R-:W-:Y:S01]  /*6df0*/  ISETP.NE.AND P0, PT, R95, RZ, PT ;  /* 0x000000ff5f00720c */ /* 0x000fe20003f05270 */
[----:B------:R-:W-:Y:S05]  /*6e00*/  WARPSYNC.ALL ;  /* 0x0000000000007948 */ /* 0x000fea0003800000 */
[----:B------:R-:W-:Y:S01]  /*6e10*/  R2UR UR4, R39 ;  /* 0x00000000270472ca */ /* 0x000fe200000e0000 */
[----:B------:R-:W2:Y:S01]  /*6e20*/  S2UR UR6, SR_CgaCtaId ;  /* 0x00000000000679c3 */ /* 0x000ea20000008800 */
[-C--:B------:R-:W-:Y:S01]  /*6e30*/  F2FP.F16.E4M3.UNPACK_B R42, R72.reuse ;  /* 0x00000048ff2a723e */ /* 0x080fe200020006ff */
[----:B------:R-:W-:Y:S01]  /*6e40*/  BSSY.RECONVERGENT B0, `(.L_x_110) ;  /* 0x000009c000007945 */ /* 0x000fe20003800200 */
[----:B------:R-:W-:Y:S02]  /*6e50*/  F2FP.F16.E4M3.UNPACK_B R72, R72.H1 ;  /* 0x00000048ff48723e */ /* 0x000fe400030006ff */
[-C--:B------:R-:W-:Y:S01]  /*6e60*/  F2FP.F16.E4M3.UNPACK_B R46, R73.reuse ;  /* 0x00000049ff2e723e */ /* 0x080fe200020006ff */
[--C-:B------:R-:W-:Y:S01]  /*6e70*/  HADD2.F32 R40, -RZ, R42.reuse.H0_H0 ;  /* 0x2000002aff287230 */ /* 0x100fe20000004100 */
[----:B------:R-:W-:Y:S01]  /*6e80*/  F2FP.F16.E4M3.UNPACK_B R73, R73.H1 ;  /* 0x00000049ff49723e */ /* 0x000fe200030006ff */
[----:B------:R-:W-:Y:S01]  /*6e90*/  HADD2.F32 R42, -RZ, R42.H1_H1 ;  /* 0x3000002aff2a7230 */ /* 0x000fe20000004100 */
[-C--:B------:R-:W-:Y:S01]  /*6ea0*/  F2FP.F16.E4M3.UNPACK_B R50, R74.reuse ;  /* 0x0000004aff32723e */ /* 0x080fe200020006ff */
[----:B------:R-:W-:Y:S01]  /*6eb0*/  HADD2.F32 R43, -RZ, R72.H0_H0 ;  /* 0x20000048ff2b7230 */ /* 0x000fe20000004100 */
[----:B------:R-:W-:Y:S01]  /*6ec0*/  F2FP.F16.E4M3.UNPACK_B R74, R74.H1 ;  /* 0x0000004aff4a723e */ /* 0x000fe200030006ff */
[----:B------:R-:W-:Y:S01]  /*6ed0*/  LDTM.16dp32bit_t0_t15.x32 R4, tmem[UR4+0x40] ;  /* 0x00004004000479ee */ /* 0x000fe20008a80000 */
[----:B------:R-:W3:Y:S01]  /*6ee0*/  LDTM.16dp32bit_t16_t31.x32 R4, tmem[UR4+0x60] ;  /* 0x00006004000479ee */ /* 0x000ee20008aa0000 */
[----:B------:R-:W-:Y:S01]  /*6ef0*/  NOP ;  /* 0x0000000000007918 */ /* 0x000fe20000000000 */
[--C-:B------:R-:W-:Y:S01]  /*6f00*/  HADD2.F32 R45, -RZ, R46.reuse.H0_H0 ;  /* 0x2000002eff2d7230 */ /* 0x100fe20000004100 */
[----:B------:R-:W-:Y:S01]  /*6f10*/  R2UR UR5, R100 ;  /* 0x00000000640572ca */ /* 0x000fe200000e0000 */
[----:B------:R-:W-:Y:S01]  /*6f20*/  HADD2.F32 R46, -RZ, R46.H1_H1 ;  /* 0x3000002eff2e7230 */ /* 0x000fe20000004100 */
[----:B------:R-:W-:Y:S01]  /*6f30*/  F2FP.F16.E4M3.UNPACK_B R54, R75 ;  /* 0x0000004bff36723e */ /* 0x000fe200020006ff */
[--C-:B------:R-:W-:Y:S01]  /*6f40*/  HADD2.F32 R49, -RZ, R50.reuse.H0_H0 ;  /* 0x20000032ff317230 */ /* 0x100fe20000004100 */
[----:B----4-:R-:W-:Y:S01]  /*6f50*/  F2FP.F16.E4M3.UNPACK_B R58, R76 ;  /* 0x0000004cff3a723e */ /* 0x010fe200020006ff */
[----:B------:R-:W-:Y:S01]  /*6f60*/  HADD2.F32 R50, -RZ, R50.H1_H1 ;  /* 0x30000032ff327230 */ /* 0x000fe20000004100 */
[----:B------:R-:W-:Y:S01]  /*6f70*/  F2FP.F16.E4M3.UNPACK_B R62, R77 ;  /* 0x0000004dff3e723e */ /* 0x000fe200020006ff */
[--C-:B------:R-:W-:Y:S01]  /*6f80*/  HADD2.F32 R53, -RZ, R54.reuse.H0_H0 ;  /* 0x20000036ff357230 */ /* 0x100fe20000004100 */
[----:B------:R-:W-:Y:S01]  /*6f90*/  F2FP.F16.E4M3.UNPACK_B R66, R78 ;  /* 0x0000004eff42723e */ /* 0x000fe200020006ff */
[----:B------:R-:W-:Y:S01]  /*6fa0*/  HADD2.F32 R54, -RZ, R54.H1_H1 ;  /* 0x30000036ff367230 */ /* 0x000fe20000004100 */
[----:B------:R-:W-:Y:S01]  /*6fb0*/  F2FP.F16.E4M3.UNPACK_B R69, R79 ;  /* 0x0000004fff45723e */ /* 0x000fe200020006ff */
[--C-:B------:R-:W-:Y:S01]  /*6fc0*/  HADD2.F32 R57, -RZ, R58.reuse.H0_H0 ;  /* 0x2000003aff397230 */ /* 0x100fe20000004100 */
[----:B------:R-:W-:Y:S01]  /*6fd0*/  F2FP.F16.E4M3.UNPACK_B R75, R75.H1 ;  /* 0x0000004bff4b723e */ /* 0x000fe200030006ff */
[----:B------:R-:W-:Y:S01]  /*6fe0*/  UIADD3 UR4, UPT, UPT, UR5, 0xc0, URZ ;  /* 0x000000c005047890 */ /* 0x000fe2000fffe0ff */
[----:B------:R-:W-:Y:S01]  /*6ff0*/  HADD2.F32 R59, -RZ, R58.H1_H1 ;  /* 0x3000003aff3b7230 */ /* 0x000fe20000004100 */
[----:B------:R-:W-:Y:S01]  /*7000*/  F2FP.F16.E4M3.UNPACK_B R76, R76.H1 ;  /* 0x0000004cff4c723e */ /* 0x000fe200030006ff */
[--C-:B------:R-:W-:Y:S01]  /*7010*/  HADD2.F32 R61, -RZ, R62.reuse.H0_H0 ;  /* 0x2000003eff3d7230 */ /* 0x100fe20000004100 */
[----:B------:R-:W-:Y:S01]  /*7020*/  F2FP.F16.E4M3.UNPACK_B R77, R77.H1 ;  /* 0x0000004dff4d723e */ /* 0x000fe200030006ff */
[----:B------:R-:W-:Y:S01]  /*7030*/  HADD2.F32 R62, -RZ, R62.H1_H1 ;  /* 0x3000003eff3e7230 */ /* 0x000fe20000004100 */
[----:B------:R-:W-:Y:S01]  /*7040*/  F2FP.F16.E4M3.UNPACK_B R78, R78.H1 ;  /* 0x0000004eff4e723e */ /* 0x000fe200030006ff */
[--C-:B------:R-:W-:Y:S01]  /*7050*/  HADD2.F32 R65, -RZ, R66.reuse.H0_H0 ;  /* 0x20000042ff417230 */ /* 0x100fe20000004100 */
[----:B--2---:R-:W-:Y:S01]  /*7060*/  UPRMT UR4, UR6, 0x654, UR4 ;  /* 0x0000065406047896 */ /* 0x004fe20008000004 */
        /* <DEDUP_REMOVED lines=8> */
[----:B------:R-:W-:Y:S01]  /*70f0*/  SYNCS.ARRIVE.TRANS64.RED.A1T0 RZ, [UR4], RZ ;  /* 0x000000ffffff79a7 */ /* 0x000fe20008100404 */
        /* <DEDUP_REMOVED lines=15> */
[--C-:B------:R-:W-:Y:S02]  /*71f0*/  HADD2.F32 R47, -RZ, R73.reuse.H0_H0 ;  /* 0x20000049ff2f7230 */ /* 0x100fe40000004100 */
[C---:B------:R-:W-:Y:S01]  /*7200*/  FMUL R10, R38.reuse, R10 ;  /* 0x0000000a260a7220 */ /* 0x040fe20000400000 */
[C---:B------:R-:W-:Y:S01]  /*7210*/  FFMA R6, R41.reuse, R43, R6 ;  /* 0x0000002b29067223 */ /* 0x040fe20000000006 */
[----:B------:R-:W-:Y:S02]  /*7220*/  HADD2.F32 R48, -RZ, R73.H1_H1 ;  /* 0x30000049ff307230 */ /* 0x000fe40000004100 */
[C---:B------:R-:W-:Y:S01]  /*7230*/  FFMA R7, R41.reuse, R44, R7 ;  /* 0x0000002c29077223 */ /* 0x040fe20000000007 */
[C---:B------:R-:W-:Y:S01]  /*7240*/  FFMA R8, R41.reuse, R45, R8 ;  /* 0x0000002d29087223 */ /* 0x040fe20000000008 */
[C---:B------:R-:W-:Y:S01]  /*7250*/  FFMA R9, R41.reuse, R46, R9 ;  /* 0x0000002e29097223 */ /* 0x040fe20000000009 */
[----:B------:R-:W-:Y:S01]  /*7260*/  FFMA R10, R41, R47, R10 ;  /* 0x0000002f290a7223 */ /* 0x000fe2000000000a */
[----:B------:R-:W-:Y:S01]  /*7270*/  HADD2.F32 R43, -RZ, R69.H0_H0 ;  /* 0x20000045ff2b7230 */ /* 0x000fe20000004100 */
[----:B-1----:R-:W-:Y:S01]  /*7280*/  F2FP.SATFINITE.E4M3.F32.PACK_AB_MERGE_C R96, R7, R6, RZ ;  /* 0x000000060760723e */ /* 0x002fe200048070ff */
[C---:B------:R-:W-:Y:S01]  /*7290*/  FMUL R11, R38.reuse, R11 ;  /* 0x0000000b260b7220 */ /* 0x040fe20000400000 */
[--C-:B------:R-:W-:Y:S02]  /*72a0*/  HADD2.F32 R51, -RZ, R74.reuse.H0_H0 ;  /* 0x2000004aff337230 */ /* 0x100fe40000004100 */
[C---:B------:R-:W-:Y:S01]  /*72b0*/  FMUL R14, R38.reuse, R14 ;  /* 0x0000000e260e7220 */ /* 0x040fe20000400000 */
[----:B------:R-:W-:Y:S01]  /*72c0*/  HADD2.F32 R52, -RZ, R74.H1_H1 ;  /* 0x3000004aff347230 */ /* 0x000fe20000004100 */
[----:B------:R-:W-:Y:S01]  /*72d0*/  F2FP.SATFINITE.E4M3.F32.PACK_AB_MERGE_C R96, R5, R4, R96 ;  /* 0x000000040560723e */ /* 0x000fe20004807060 */
[C---:B------:R-:W-:Y:S01]  /*72e0*/  FFMA R11, R41.reuse, R48, R11 ;  /* 0x00000030290b7223 */ /* 0x040fe2000000000b */
[C---:B------:R-:W-:Y:S01]  /*72f0*/  FFMA R12, R41.reuse, R49, R12 ;  /* 0x00000031290c7223 */ /* 0x040fe2000000000c */
[C---:B------:R-:W-:Y:S01]  /*7300*/  FFMA R13, R41.reuse, R50, R13 ;  /* 0x00000032290d7223 */ /* 0x040fe2000000000d */
[----:B------:R-:W-:Y:S01]  /*7310*/  FFMA R14, R41, R51, R14 ;  /* 0x00000033290e7223 */ /* 0x000fe2000000000e */
[C---:B------:R-:W-:Y:S01]  /*7320*/  FMUL R15, R38.reuse, R15 ;  /* 0x0000000f260f7220 */ /* 0x040fe20000400000 */
[----:B------:R-:W-:Y:S01]  /*7330*/  F2FP.F16.E4M3.UNPACK_B R79, R79.H1 ;  /* 0x0000004fff4f723e */ /* 0x000fe200030006ff */
[--C-:B------:R-:W-:Y:S01]  /*7340*/  HADD2.F32 R55, -RZ, R75.reuse.H0_H0 ;  /* 0x2000004bff377230 */ /* 0x100fe20000004100 */
[----:B------:R-:W-:Y:S01]  /*7350*/  F2FP.SATFINITE.E4M3.F32.PACK_AB_MERGE_C R97, R11, R10, RZ ;  /* 0x0000000a0b61723e */ /* 0x000fe200048070ff */
[C---:B------:R-:W-:Y:S01]  /*7360*/  FFMA R15, R41.reuse, R52, R15 ;  /* 0x00000034290f7223 */ /* 0x040fe2000000000f */
[C---:B------:R-:W-:Y:S01]  /*7370*/  FFMA R16, R41.reuse, R53, R16 ;  /* 0x0000003529107223 */ /* 0x040fe20000000010 */
[----:B------:R-:W-:Y:S01]  /*7380*/  FFMA R17, R41, R54, R17 ;  /* 0x0000003629117223 */ /* 0x000fe20000000011 */
[----:B------:R-:W-:Y:S01]  /*7390*/  F2FP.SATFINITE.E4M3.F32.PACK_AB_MERGE_C R97, R9, R8, R97 ;  /* 0x000000080961723e */ /* 0x000fe20004807061 */
[----:B------:R-:W-:Y:S01]  /*73a0*/  HADD2.F32 R56, -RZ, R75.H1_H1 ;  /* 0x3000004bff387230 */ /* 0x000fe20000004100 */
[----:B------:R-:W-:Y:S01]  /*73b0*/  F2FP.SATFINITE.E4M3.F32.PACK_AB_MERGE_C R98, R15, R14, RZ ;  /* 0x0000000e0f62723e */ /* 0x000fe200048070ff */
[C---:B------:R-:W-:Y:S01]  /*73c0*/  FMUL R18, R38.reuse, R18 ;  /* 0x0000001226127220 */ /* 0x040fe20000400000 */
[C---:B------:R-:W-:Y:S01]  /*73d0*/  FMUL R19, R38.reuse, R19 ;  /* 0x0000001326137220 */ /* 0x040fe20000400000 */
[--C-:B------:R-:W-:Y:S02]  /*73e0*/  HADD2.F32 R58, -RZ, R76.reuse.H0_H0 ;  /* 0x2000004cff3a7230 */ /* 0x100fe40000004100 */
[C---:B------:R-:W-:Y:S01]  /*73f0*/  FMUL R3, R38.reuse, R22 ;  /* 0x0000001626037220 */ /* 0x040fe20000400000 */
[C---:B------:R-:W-:Y:S01]  /*7400*/  FFMA R18, R41.reuse, R55, R18 ;  /* 0x0000003729127223 */ /* 0x040fe20000000012 */
[----:B------:R-:W-:Y:S02]  /*7410*/  HADD2.F32 R60, -RZ, R76.H1_H1 ;  /* 0x3000004cff3c7230 */ /* 0x000fe40000004100 */
        /* <DEDUP_REMOVED lines=42> */
[----:B------:R-:W-:Y:S03]  /*76c0*/  IADD3 R70, PT, PT, R36, 0x1, RZ ;  /* 0x0000000124467810 */ /* 0x000fe60007ffe0ff */
        /* <DEDUP_REMOVED lines=10> */
[----:B------:R-:W-:Y:S02]  /*7770*/  UIADD3 UR9, UPT, UPT, UR49, 0x40, URZ ;  /* 0x0000004031097890 */ /* 0x000fe4000fffe0ff */
[----:B------:R-:W-:Y:S01]  /*7780*/  UIADD3 UR8, UPT, UPT, UR44, 0x3200, URZ ;  /* 0x000032002c087890 */ /* 0x000fe2000fffe0ff */
[----:B------:R-:W-:Y:S01]  /*7790*/  UMOV UR10, UR50 ;  /* 0x00000032000a7c82 */ /* 0x000fe20008000000 */
[----:B------:R-:W-:Y:S01]  /*77a0*/  UMOV UR11, UR36 ;  /* 0x00000024000b7c82 */ /* 0x000fe20008000000 */
[----:B--2---:R-:W-:Y:S04]  /*77b0*/  UIADD3 UR4, UP0, UPT, UR6, 0x680, URZ ;  /* 0x0000068006047890 */ /* 0x004fe8000ff1e0ff */
[----:B------:R-:W-:Y:S09]  /*77c0*/  UIADD3.X UR5, UPT, UPT, URZ, UR7, URZ, UP0, !UPT ;  /* 0x00000007ff057290 */ /* 0x000ff200087fe4ff */
[----:B------:R2:W-:Y:S01]  /*77d0*/  UTMASTG.3D [UR8], [UR4] ;  /* 0x00000008040073b5 */ /* 0x0005e20008010000 */
[----:B------:R0:W-:Y:S01]  /*77e0*/  UTMACMDFLUSH ;  /* 0x00000000000079b7 */ /* 0x0001e20000000000 */
[----:B--2---:R-:W-:Y:S04]  /*77f0*/  DEPBAR.LE SB0, 0x1 ;  /* 0x000080400000791a */ /* 0x004fe80000000000 */
.L_x_111:
[----:B------:R-:W-:Y:S05]  /*7800*/  BSYNC.RECONVERGENT B0 ;  /* 0x0000000000007941 */ /* 0x000fea0003800200 */
.L_x_110:
[----:B------:R-:W-:Y:S01]  /*7810*/  BAR.SYNC.DEFER_BLOCKING 0x1, 0x80 ;  /* 0x0042000000007b1d */ /* 0x000fe20000010000 */
[----:B------:R-:W-:Y:S01]  /*7820*/  ISETP.NE.AND P0, PT, R87, 0x2, PT ;  /* 0x000000025700780c */ /* 0x000fe20003f05270 */
[----:B------:R-:W-:Y:S01]  /*7830*/  UISETP.NE.AND UP0, UPT, UR45, URZ, UPT ;  /* 0x000000ff2d00728c */ /* 0x000fe2000bf05270 */
[----:B------:R-:W-:Y:S01]  /*7840*/  ISETP.NE.AND P1, PT, R70, 0x4, PT ;  /* 0x000000044600780c */ /* 0x000fe20003f25270 */
[----:B------:R-:W-:Y:S01]  /*7850*/  UIADD3 UR20, UPT, UPT, UR37, UR62, URZ ;  /* 0x0000003e25147290 */ /* 0x000fe2000fffe0ff */
[----:B------:R-:W-:Y:S01]  /*7860*/  SEL R0, RZ, 0x1, P0 ;  /* 0x00000001ff007807 */ /* 0x000fe20000000000 */
[----:B------:R-:W-:Y:S01]  /*7870*/  UIADD3 UR16, UPT, UPT, UR38, UR59, URZ ;  /* 0x0000003b26107290 */ /* 0x000fe2000fffe0ff */
[----:B------:R-:W-:Y:S02]  /*7880*/  SEL R3, RZ, 0x1, P1 ;  /* 0x00000001ff037807 */ /* 0x000fe40000800000 */
[----:B------:R-:W-:Y:S02]  /*7890*/  LOP3.LUT R91, R91, R0, RZ, 0x3c, !PT ;  /* 0x000000005b5b7212 */ /* 0x000fe400078e3cff */
[----:B------:R-:W-:Y:S02]  /*78a0*/  LOP3.LUT R92, R92, R3, RZ, 0x3c, !PT ;  /* 0x000000035c5c7212 */ /* 0x000fe400078e3cff */
[----:B------:R-:W-:Y:S02]  /*78b0*/  SEL R87, R87, RZ, P0 ;  /* 0x000000ff57577207 */ /* 0x000fe40000000000 */
[----:B------:R-:W-:Y:S01]  /*78c0*/  SEL R36, R70, RZ, P1 ;  /* 0x000000ff46247207 */ /* 0x000fe20000800000 */
[----:B------:R-:W-:Y:S01]  /*78d0*/  UMOV UR36, UR58 ;  /* 0x0000003a00247c82 */ /* 0x000fe20008000000 */
[----:B------:R-:W-:Y:S05]  /*78e0*/  BRA.U UP0, `(.L_x_112) ;  /* 0xffffffd500987547 */ /* 0x000fea000b83ffff */
[----:B------:R-:W-:Y:S05]  /*78f0*/  EXIT ;  /* 0x000000000000794d */ /* 0x000fea0003800000 */
.L_x_24:
[----:B-1----:R1:W2:Y:S02]  /*7900*/  SYNCS.PHASECHK.TRANS64.TRYWAIT P0, [R0+URZ+0xf0], R3 ;  /* 0x0000f003000075a7 */ /* 0x0022a400080011ff */
[----:B--2---:R-:W-:Y:S05]  /*7910*/  @!P0 NANOSLEEP.SYNCS 0x989680 ;  /* 0x009896800000895d */ /* 0x004fea0003900000 */
[----:B------:R-:W2:Y:S02]  /*7920*/  @!P0 SYNCS.PHASECHK.TRANS64 P0, [R0+URZ+0xf0], R3 ;  /* 0x0000f003000085a7 */ /* 0x000ea400080010ff */
[----:B--2---:R-:W-:Y:S05]  /*7930*/  @!P0 BRA `(.L_x_24) ;  /* 0xfffffffc00f08947 */ /* 0x004fea000383ffff */
[----:B------:R-:W-:Y:S05]  /*7940*/  BRA `(.L_x_113) ;  /* 0xffffffa000247947 */ /* 0x000fea000383ffff */
.L_x_27:
[----:B-1----:R-:W-:-:S07]  /*7950*/  MOV R0, UR33 ;  /* 0x0000002100007c02 */ /* 0x002fce0008000f00 */
.L_x_114:
[----:B-1----:R1:W2:Y:S02]  /*7960*/  SYNCS.PHASECHK.TRANS64.TRYWAIT P0, [R0+URZ+0x28], R3 ;  /* 0x00002803000075a7 */ /* 0x0022a400080011ff */
[----:B--2---:R-:W-:Y:S05]  /*7970*/  @!P0 NANOSLEEP.SYNCS 0x989680 ;  /* 0x009896800000895d */ /* 0x004fea0003900000 */
[----:B------:R-:W2:Y:S02]  /*7980*/  @!P0 SYNCS.PHASECHK.TRANS64 P0, [R0+URZ+0x28], R3 ;  /* 0x00002803000085a7 */ /* 0x000ea400080010ff */
[----:B--2---:R-:W-:Y:S05]  /*7990*/  @!P0 BRA `(.L_x_114) ;  /* 0xfffffffc00f08947 */ /* 0x004fea000383ffff */
[----:B------:R-:W-:Y:S05]  /*79a0*/  BRA `(.L_x_26) ;  /* 0xffffffa000687947 */ /* 0x000fea000383ffff */
.L_x_34:
[----:B-1----:R-:W-:-:S07]  /*79b0*/  MOV R0, UR17 ;  /* 0x0000001100007c02 */ /* 0x002fce0008000f00 */
.L_x_115:
[----:B-1----:R1:W2:Y:S02]  /*79c0*/  SYNCS.PHASECHK.TRANS64.TRYWAIT P0, [R0+URZ+0x28], R3 ;  /* 0x00002803000075a7 */ /* 0x0022a400080011ff */
[----:B--2---:R-:W-:Y:S05]  /*79d0*/  @!P0 NANOSLEEP.SYNCS 0x989680 ;  /* 0x009896800000895d */ /* 0x004fea0003900000 */
[----:B------:R-:W2:Y:S02]  /*79e0*/  @!P0 SYNCS.PHASECHK.TRANS64 P0, [R0+URZ+0x28], R3 ;  /* 0x00002803000085a7 */ /* 0x000ea400080010ff */
[----:B--2---:R-:W-:Y:S05]  /*79f0*/  @!P0 BRA `(.L_x_115) ;  /* 0xfffffffc00f08947 */ /* 0x004fea000383ffff */
[----:B------:R-:W-:Y:S05]  /*7a00*/  BRA `(.L_x_33) ;  /* 0xffffffa400287947 */ /* 0x000fea000383ffff */
.L_x_39:
[----:B-1----:R1:W2:Y:S02]  /*7a10*/  SYNCS.PHASECHK.TRANS64.TRYWAIT P0, [R3+URZ+0x80], R0 ;  /* 0x00008000030075a7 */ /* 0x0022a400080011ff */
[----:B--2---:R-:W-:Y:S05]  /*7a20*/  @!P0 NANOSLEEP.SYNCS 0x989680 ;  /* 0x009896800000895d */ /* 0x004fea0003900000 */
[----:B------:R-:W2:Y:S02]  /*7a30*/  @!P0 SYNCS.PHASECHK.TRANS64 P0, [R3+URZ+0x80], R0 ;  /* 0x00008000030085a7 */ /* 0x000ea400080010ff */
[----:B--2---:R-:W-:Y:S05]  /*7a40*/  @!P0 BRA `(.L_x_39) ;  /* 0xfffffffc00f08947 */ /* 0x004fea000383ffff */
[----:B------:R-:W-:Y:S05]  /*7a50*/  BRA `(.L_x_116) ;  /* 0xffffffa400c87947 */ /* 0x000fea000383ffff */
.L_x_43:
[----:B-1----:R-:W-:-:S07]  /*7a60*/  MOV R0, UR4 ;  /* 0x0000000400007c02 */ /* 0x002fce0008000f00 */
.L_x_117:
[----:B-1----:R1:W2:Y:S02]  /*7a70*/  SYNCS.PHASECHK.TRANS64.TRYWAIT P0, [R0+URZ], R3 ;  /* 0x00000003000075a7 */ /* 0x0022a400080011ff */
[----:B--2---:R-:W-:Y:S05]  /*7a80*/  @!P0 NANOSLEEP.SYNCS 0x989680 ;  /* 0x009896800000895d */ /* 0x004fea0003900000 */
[----:B------:R-:W2:Y:S02]  /*7a90*/  @!P0 SYNCS.PHASECHK.TRANS64 P0, [R0+URZ], R3 ;  /* 0x00000003000085a7 */ /* 0x000ea400080010ff */
[----:B--2---:R-:W-:Y:S05]  /*7aa0*/  @!P0 BRA `(.L_x_117) ;  /* 0xfffffffc00f08947 */ /* 0x004fea000383ffff */
[----:B------:R-:W-:Y:S05]  /*7ab0*/  BRA `(.L_x_118) ;  /* 0xffffffac006c7947 */ /* 0x000fea000383ffff */
.L_x_44:
[----:B------:R-:W-:-:S07]  /*7ac0*/  MOV R0, UR5 ;  /* 0x0000000500007c02 */ /* 0x000fce0008000f00 */
.L_x_119:
[----:B-1----:R1:W2:Y:S02]  /*7ad0*/  SYNCS.PHASECHK.TRANS64.TRYWAIT P0, [R0+URZ], R3 ;  /* 0x00000003000075a7 */ /* 0x0022a400080011ff */
[----:B--2---:R-:W-:Y:S05]  /*7ae0*/  @!P0 NANOSLEEP.SYNCS 0x989680 ;  /* 0x009896800000895d */ /* 0x004fea0003900000 */
[----:B------:R-:W2:Y:S02]  /*7af0*/  @!P0 SYNCS.PHASECHK.TRANS64 P0, [R0+URZ], R3 ;  /* 0x00000003000085a7 */ /* 0x000ea400080010ff */
[----:B--2---:R-:W-:Y:S05]  /*7b00*/  @!P0 BRA `(.L_x_119) ;  /* 0xfffffffc00f08947 */ /* 0x004fea000383ffff */
[----:B------:R-:W-:Y:S05]  /*7b10*/  BRA `(.L_x_120) ;  /* 0xffffffac00787947 */ /* 0x000fea000383ffff */
.L_x_45:
[----:B------:R-:W-:-:S07]  /*7b20*/  MOV R0, UR5 ;  /* 0x0000000500007c02 */ /* 0x000fce0008000f00 */
.L_x_121:
[----:B-1----:R1:W2:Y:S02]  /*7b30*/  SYNCS.PHASECHK.TRANS64.TRYWAIT P0, [R0+URZ], R3 ;  /* 0x00000003000075a7 */ /* 0x0022a400080011ff */
[----:B--2---:R-:W-:Y:S05]  /*7b40*/  @!P0 NANOSLEEP.SYNCS 0x989680 ;  /* 0x009896800000895d */ /* 0x004fea0003900000 */
[----:B------:R-:W2:Y:S02]  /*7b50*/  @!P0 SYNCS.PHASECHK.TRANS64 P0, [R0+URZ], R3 ;  /* 0x00000003000085a7 */ /* 0x000ea400080010ff */
[----:B--2---:R-:W-:Y:S05]  /*7b60*/  @!P0 BRA `(.L_x_121) ;  /* 0xfffffffc00f08947 */ /* 0x004fea000383ffff */
[----:B------:R-:W-:Y:S05]  /*7b70*/  BRA `(.L_x_122) ;  /* 0xffffffac00847947 */ /* 0x000fea000383ffff */
.L_x_46:
[----:B------:R-:W-:-:S07]  /*7b80*/  MOV R0, UR5 ;  /* 0x0000000500007c02 */ /* 0x000fce0008000f00 */
.L_x_123:
[----:B-1----:R1:W2:Y:S02]  /*7b90*/  SYNCS.PHASECHK.TRANS64.TRYWAIT P0, [R0+URZ], R3 ;  /* 0x00000003000075a7 */ /* 0x0022a400080011ff */
[----:B--2---:R-:W-:Y:S05]  /*7ba0*/  @!P0 NANOSLEEP.SYNCS 0x989680 ;  /* 0x009896800000895d */ /* 0x004fea0003900000 */
[----:B------:R-:W2:Y:S02]  /*7bb0*/  @!P0 SYNCS.PHASECHK.TRANS64 P0, [R0+URZ], R3 ;  /* 0x00000003000085a7 */ /* 0x000ea400080010ff */
[----:B--2---:R-:W-:Y:S05]  /*7bc0*/  @!P0 BRA `(.L_x_123) ;  /* 0xfffffffc00f08947 */ /* 0x004fea000383ffff */
[----:B------:R-:W-:Y:S05]  /*7bd0*/  BRA `(.L_x_124) ;  /* 0xffffffac00907947 */ /* 0x000fea000383ffff */
.L_x_49:
[----:B--2---:R2:W3:Y:S02]  /*7be0*/  SYNCS.PHASECHK.TRANS64.TRYWAIT P0, [R2+URZ+0xe0], R5 ;  /* 0x0000e005020075a7 */ /* 0x0044e400080011ff */
[----:B---3--:R-:W-:Y:S05]  /*7bf0*/  @!P0 NANOSLEEP.SYNCS 0x989680 ;  /* 0x009896800000895d */ /* 0x008fea0003900000 */
[----:B------:R-:W3:Y:S02]  /*7c00*/  @!P0 SYNCS.PHASECHK.TRANS64 P0, [R2+URZ+0xe0], R5 ;  /* 0x0000e005020085a7 */ /* 0x000ee400080010ff */
[----:B---3--:R-:W-:Y:S05]  /*7c10*/  @!P0 BRA `(.L_x_49) ;  /* 0xfffffffc00f08947 */ /* 0x008fea000383ffff */
[----:B------:R-:W-:Y:S05]  /*7c20*/  BRA `(.L_x_125) ;  /* 0xffffffac00f47947 */ /* 0x000fea000383ffff */
.L_x_50:
[----:B------:R-:W-:-:S07]  /*7c30*/  MOV R2, UR4 ;  /* 0x0000000400027c02 */ /* 0x000fce0008000f00 */
.L_x_126:
[----:B--2---:R2:W3:Y:S02]  /*7c40*/  SYNCS.PHASECHK.TRANS64.TRYWAIT P0, [R2+URZ+0x90], R5 ;  /* 0x00009005020075a7 */ /* 0x0044e400080011ff */
[----:B---3--:R-:W-:Y:S05]  /*7c50*/  @!P0 NANOSLEEP.SYNCS 0x989680 ;  /* 0x009896800000895d */ /* 0x008fea0003900000 */
[----:B------:R-:W3:Y:S02]  /*7c60*/  @!P0 SYNCS.PHASECHK.TRANS64 P0, [R2+URZ+0x90], R5 ;  /* 0x00009005020085a7 */ /* 0x000ee400080010ff */
[----:B---3--:R-:W-:Y:S05]  /*7c70*/  @!P0 BRA `(.L_x_126) ;  /* 0xfffffffc00f08947 */ /* 0x008fea000383ffff */
[----:B------:R-:W-:Y:S05]  /*7c80*/  BRA `(.L_x_127) ;  /* 0xffffffb000047947 */ /* 0x000fea000383ffff */
.L_x_51:
[----:B--2---:R2:W3:Y:S02]  /*7c90*/  SYNCS.PHASECHK.TRANS64.TRYWAIT P1, [R2+URZ+0x80], R5 ;  /* 0x00008005020075a7 */ /* 0x0044e400080211ff */
[----:B---3--:R-:W-:Y:S05]  /*7ca0*/  @!P1 NANOSLEEP.SYNCS 0x989680 ;  /* 0x009896800000995d */ /* 0x008fea0003900000 */
[----:B------:R-:W3:Y:S02]  /*7cb0*/  @!P1 SYNCS.PHASECHK.TRANS64 P1, [R2+URZ+0x80], R5 ;  /* 0x00008005020095a7 */ /* 0x000ee400080210ff */
[----:B---3--:R-:W-:Y:S05]  /*7cc0*/  @!P1 BRA `(.L_x_51) ;  /* 0xfffffffc00f09947 */ /* 0x008fea000383ffff */
[----:B------:R-:W-:Y:S05]  /*7cd0*/  BRA `(.L_x_128) ;  /* 0xffffffb000347947 */ /* 0x000fea000383ffff */
.L_x_54:
[----:B------:R-:W-:-:S07]  /*7ce0*/  MOV R0, UR4 ;  /* 0x0000000400007c02 */ /* 0x000fce0008000f00 */
.L_x_129:
[----:B--2---:R2:W3:Y:S02]  /*7cf0*/  SYNCS.PHASECHK.TRANS64.TRYWAIT P0, [R0+URZ+0x90], R3 ;  /* 0x00009003000075a7 */ /* 0x0044e400080011ff */
[----:B---3--:R-:W-:Y:S05]  /*7d00*/  @!P0 NANOSLEEP.SYNCS 0x989680 ;  /* 0x009896800000895d */ /* 0x008fea0003900000 */
[----:B------:R-:W3:Y:S02]  /*7d10*/  @!P0 SYNCS.PHASECHK.TRANS64 P0, [R0+URZ+0x90], R3 ;  /* 0x00009003000085a7 */ /* 0x000ee400080010ff */
[----:B---3--:R-:W-:Y:S05]  /*7d20*/  @!P0 BRA `(.L_x_129) ;  /* 0xfffffffc00f08947 */ /* 0x008fea000383ffff */
[----:B------:R-:W-:Y:S05]  /*7d30*/  BRA `(.L_x_53) ;  /* 0xffffffb000887947 */ /* 0x000fea000383ffff */
.L_x_61:
[----:B-1----:R1:W2:Y:S02]  /*7d40*/  SYNCS.PHASECHK.TRANS64.TRYWAIT P1, [R0+URZ+0x80], R5 ;  /* 0x00008005000075a7 */ /* 0x0022a400080211ff */
[----:B--2---:R-:W-:Y:S05]  /*7d50*/  @!P1 NANOSLEEP.SYNCS 0x989680 ;  /* 0x009896800000995d */ /* 0x004fea0003900000 */
[----:B------:R-:W2:Y:S02]  /*7d60*/  @!P1 SYNCS.PHASECHK.TRANS64 P1, [R0+URZ+0x80], R5 ;  /* 0x00008005000095a7 */ /* 0x000ea400080210ff */
[----:B--2---:R-:W-:Y:S05]  /*7d70*/  @!P1 BRA `(.L_x_61) ;  /* 0xfffffffc00f09947 */ /* 0x004fea000383ffff */
[----:B------:R-:W-:Y:S05]  /*7d80*/  BRA `(.L_x_130) ;  /* 0xffffffb400e87947 */ /* 0x000fea000383ffff */
.L_x_62:
[----:B------:R-:W-:-:S07]  /*7d90*/  MOV R3, UR19 ;  /* 0x0000001300037c02 */ /* 0x000fce0008000f00 */
.L_x_131:
[----:B-1----:R1:W2:Y:S02]  /*7da0*/  SYNCS.PHASECHK.TRANS64.TRYWAIT P0, [R3+URZ+0xc0], R0 ;  /* 0x0000c000030075a7 */ /* 0x0022a400080011ff */
[----:B--2---:R-:W-:Y:S05]  /*7db0*/  @!P0 NANOSLEEP.SYNCS 0x989680 ;  /* 0x009896800000895d */ /* 0x004fea0003900000 */
[----:B------:R-:W2:Y:S02]  /*7dc0*/  @!P0 SYNCS.PHASECHK.TRANS64 P0, [R3+URZ+0xc0], R0 ;  /* 0x0000c000030085a7 */ /* 0x000ea400080010ff */
[----:B--2---:R-:W-:Y:S05]  /*7dd0*/  @!P0 BRA `(.L_x_131) ;  /* 0xfffffffc00f08947 */ /* 0x004fea000383ffff */
[----:B------:R-:W-:Y:S05]  /*7de0*/  BRA `(.L_x_132) ;  /* 0xffffffb8001c7947 */ /* 0x000fea000383ffff */
.L_x_65:
[----:B------:R-:W-:Y:S07]  /*7df0*/  MOV R0, UR6 ;  /* 0x0000000600007c02 */ /* 0x000fee0008000f00 */
.L_x_133:
[----:B-1----:R1:W2:Y:S02]  /*7e00*/  SYNCS.PHASECHK.TRANS64.TRYWAIT P0, [R0+URZ], R3 ;  /* 0x00000003000075a7 */ /* 0x0022a400080011ff */
[----:B--2---:R-:W-:Y:S05]  /*7e10*/  @!P0 NANOSLEEP.SYNCS 0x989680 ;  /* 0x009896800000895d */ /* 0x004fea0003900000 */
[----:B------:R-:W2:Y:S02]  /*7e20*/  @!P0 SYNCS.PHASECHK.TRANS64 P0, [R0+URZ], R3 ;  /* 0x00000003000085a7 */ /* 0x000ea400080010ff */
[----:B--2---:R-:W-:Y:S05]  /*7e30*/  @!P0 BRA `(.L_x_133) ;  /* 0xfffffffc00f08947 */ /* 0x004fea000383ffff */
[----:B------:R-:W-:Y:S05]  /*7e40*/  BRA `(.L_x_64) ;  /* 0xffffffb800547947 */ /* 0x000fea000383ffff */
.L_x_68:
[----:B------:R-:W-:-:S07]  /*7e50*/  MOV R0, UR4 ;  /* 0x0000000400007c02 */ /* 0x000fce0008000f00 */
.L_x_134:
[----:B--2---:R2:W4:Y:S02]  /*7e60*/  SYNCS.PHASECHK.TRANS64.TRYWAIT P0, [R0+URZ], R3 ;  /* 0x00000003000075a7 */ /* 0x00452400080011ff */
[----:B----4-:R-:W-:Y:S05]  /*7e70*/  @!P0 NANOSLEEP.SYNCS 0x989680 ;  /* 0x009896800000895d */ /* 0x010fea0003900000 */
[----:B------:R-:W4:Y:S02]  /*7e80*/  @!P0 SYNCS.PHASECHK.TRANS64 P0, [R0+URZ], R3 ;  /* 0x00000003000085a7 */ /* 0x000f2400080010ff */
[----:B----4-:R-:W-:Y:S05]  /*7e90*/  @!P0 BRA `(.L_x_134) ;  /* 0xfffffffc00f08947 */ /* 0x010fea000383ffff */
[----:B------:R-:W-:Y:S05]  /*7ea0*/  BRA `(.L_x_135) ;  /* 0xffffffb800f47947 */ /* 0x000fea000383ffff */
.L_x_69:
[----:B------:R-:W-:-:S07]  /*7eb0*/  MOV R0, UR5 ;  /* 0x0000000500007c02 */ /* 0x000fce0008000f00 */
.L_x_136:
[----:B-1----:R1:W2:Y:S02]  /*7ec0*/  SYNCS.PHASECHK.TRANS64.TRYWAIT P0, [R0+URZ], R3 ;  /* 0x00000003000075a7 */ /* 0x0022a400080011ff */
[----:B--2---:R-:W-:Y:S05]  /*7ed0*/  @!P0 NANOSLEEP.SYNCS 0x989680 ;  /* 0x009896800000895d */ /* 0x004fea0003900000 */
[----:B------:R-:W2:Y:S02]  /*7ee0*/  @!P0 SYNCS.PHASECHK.TRANS64 P0, [R0+URZ], R3 ;  /* 0x00000003000085a7 */ /* 0x000ea400080010ff */
[----:B--2---:R-:W-:Y:S05]  /*7ef0*/  @!P0 BRA `(.L_x_136) ;  /* 0xfffffffc00f08947 */ /* 0x004fea000383ffff */
[----:B------:R-:W-:Y:S05]  /*7f00*/  BRA `(.L_x_137) ;  /* 0xffffffbc00007947 */ /* 0x000fea000383ffff */
.L_x_70:
[----:B------:R-:W-:-:S07]  /*7f10*/  MOV R0, UR5 ;  /* 0x0000000500007c02 */ /* 0x000fce0008000f00 */
.L_x_138:
[----:B-1----:R1:W2:Y:S02]  /*7f20*/  SYNCS.PHASECHK.TRANS64.TRYWAIT P0, [R0+URZ], R3 ;  /* 0x00000003000075a7 */ /* 0x0022a400080011ff */
[----:B--2---:R-:W-:Y:S05]  /*7f30*/  @!P0 NANOSLEEP.SYNCS 0x989680 ;  /* 0x009896800000895d */ /* 0x004fea0003900000 */
[----:B------:R-:W2:Y:S02]  /*7f40*/  @!P0 SYNCS.PHASECHK.TRANS64 P0, [R0+URZ], R3 ;  /* 0x00000003000085a7 */ /* 0x000ea400080010ff */
[----:B--2---:R-:W-:Y:S05]  /*7f50*/  @!P0 BRA `(.L_x_138) ;  /* 0xfffffffc00f08947 */ /* 0x004fea000383ffff */
[----:B------:R-:W-:Y:S05]  /*7f60*/  BRA `(.L_x_139) ;  /* 0xffffffbc000c7947 */ /* 0x000fea000383ffff */
.L_x_71:
[----:B------:R-:W-:-:S07]  /*7f70*/  MOV R0, UR4 ;  /* 0x0000000400007c02 */ /* 0x000fce0008000f00 */
.L_x_140:
[----:B-1----:R1:W2:Y:S02]  /*7f80*/  SYNCS.PHASECHK.TRANS64.TRYWAIT P0, [R0+URZ], R3 ;  /* 0x00000003000075a7 */ /* 0x0022a400080011ff */
[----:B--2---:R-:W-:Y:S05]  /*7f90*/  @!P0 NANOSLEEP.SYNCS 0x989680 ;  /* 0x009896800000895d */ /* 0x004fea0003900000 */
[----:B------:R-:W2:Y:S02]  /*7fa0*/  @!P0 SYNCS.PHASECHK.TRANS64 P0, [R0+URZ], R3 ;  /* 0x00000003000085a7 */ /* 0x000ea400080010ff */
[----:B--2---:R-:W-:Y:S05]  /*7fb0*/  @!P0 BRA `(.L_x_140) ;  /* 0xfffffffc00f08947 */ /* 0x004fea000383ffff */
[----:B------:R-:W-:Y:S05]  /*7fc0*/  BRA `(.L_x_141) ;  /* 0xffffffbc00187947 */ /* 0x000fea000383ffff */
.L_x_76:
[----:B--2---:R2:W3:Y:S02]  /*7fd0*/  SYNCS.PHASECHK.TRANS64.TRYWAIT P0, [R12+URZ+0x80], R9 ;  /* 0x000080090c0075a7 */ /* 0x0044e400080011ff */
[----:B---3--:R-:W-:Y:S05]  /*7fe0*/  @!P0 NANOSLEEP.SYNCS 0x989680 ;  /* 0x009896800000895d */ /* 0x008fea0003900000 */
[----:B------:R-:W3:Y:S02]  /*7ff0*/  @!P0 SYNCS.PHASECHK.TRANS64 P0, [R12+URZ+0x80], R9 ;  /* 0x000080090c0085a7 */ /* 0x000ee400080010ff */
[----:B---3--:R-:W-:Y:S05]  /*8000*/  @!P0 BRA `(.L_x_76) ;  /* 0xfffffffc00f08947 */ /* 0x008fea000383ffff */
[----:B------:R-:W-:Y:S05]  /*8010*/  BRA `(.L_x_142) ;  /* 0xffffffc000387947 */ /* 0x000fea000383ffff */
.L_x_79:
[----:B------:R-:W-:Y:S07]  /*8020*/  MOV R0, UR21 ;  /* 0x0000001500007c02 */ /* 0x000fee0008000f00 */
.L_x_143:
[----:B--2---:R2:W3:Y:S02]  /*8030*/  SYNCS.PHASECHK.TRANS64.TRYWAIT P2, [R0+URZ+0x78], R11 ;  /* 0x0000780b000075a7 */ /* 0x0044e400080411ff */
[----:B---3--:R-:W-:Y:S05]  /*8040*/  @!P2 NANOSLEEP.SYNCS 0x989680 ;  /* 0x009896800000a95d */ /* 0x008fea0003900000 */
[----:B------:R-:W3:Y:S02]  /*8050*/  @!P2 SYNCS.PHASECHK.TRANS64 P2, [R0+URZ+0x78], R11 ;  /* 0x0000780b0000a5a7 */ /* 0x000ee400080410ff */
[----:B---3--:R-:W-:Y:S05]  /*8060*/  @!P2 BRA `(.L_x_143) ;  /* 0xfffffffc00f0a947 */ /* 0x008fea000383ffff */
[----:B------:R-:W-:Y:S05]  /*8070*/  BRA `(.L_x_78) ;  /* 0xffffffc400a07947 */ /* 0x000fea000383ffff */
.L_x_82:
[----:B--2---:R-:W-:Y:S07]  /*8080*/  MOV R0, UR21 ;  /* 0x0000001500007c02 */ /* 0x004fee0008000f00 */
.L_x_144:
[----:B--2---:R2:W3:Y:S02]  /*8090*/  SYNCS.PHASECHK.TRANS64.TRYWAIT P0, [R0+URZ+0x60], R9 ;  /* 0x00006009000075a7 */ /* 0x0044e400080011ff */
[----:B---3--:R-:W-:Y:S05]  /*80a0*/  @!P0 NANOSLEEP.SYNCS 0x989680 ;  /* 0x009896800000895d */ /* 0x008fea0003900000 */
[----:B------:R-:W3:Y:S02]  /*80b0*/  @!P0 SYNCS.PHASECHK.TRANS64 P0, [R0+URZ+0x60], R9 ;  /* 0x00006009000085a7 */ /* 0x000ee400080010ff */
[----:B---3--:R-:W-:Y:S05]  /*80c0*/  @!P0 BRA `(.L_x_144) ;  /* 0xfffffffc00f08947 */ /* 0x008fea000383ffff */
[----:B------:R-:W-:Y:S05]  /*80d0*/  BRA `(.L_x_145) ;  /* 0xffffffc400fc7947 */ /* 0x000fea000383ffff */
.L_x_83:
[----:B------:R-:W-:Y:S07]  /*80e0*/  MOV R0, UR21 ;  /* 0x0000001500007c02 */ /* 0x000fee0008000f00 */
.L_x_146:
[----:B--2---:R2:W3:Y:S02]  /*80f0*/  SYNCS.PHASECHK.TRANS64.TRYWAIT P0, [R0+URZ+0x68], R9 ;  /* 0x00006809000075a7 */ /* 0x0044e400080011ff */
[----:B---3--:R-:W-:Y:S05]  /*8100*/  @!P0 NANOSLEEP.SYNCS 0x989680 ;  /* 0x009896800000895d */ /* 0x008fea0003900000 */
[----:B------:R-:W3:Y:S02]  /*8110*/  @!P0 SYNCS.PHASECHK.TRANS64 P0, [R0+URZ+0x68], R9 ;  /* 0x00006809000085a7 */ /* 0x000ee400080010ff */
[----:B---3--:R-:W-:Y:S05]  /*8120*/  @!P0 BRA `(.L_x_146) ;  /* 0xfffffffc00f08947 */ /* 0x008fea000383ffff */
[----:B------:R-:W-:Y:S05]  /*8130*/  BRA `(.L_x_147) ;  /* 0xffffffc800347947 */ /* 0x000fea000383ffff */
.L_x_85:
[----:B------:R-:W-:-:S07]  /*8140*/  MOV R0, UR21 ;  /* 0x0000001500007c02 */ /* 0x000fce0008000f00 */
.L_x_148:
[----:B---3--:R3:W4:Y:S02]  /*8150*/  SYNCS.PHASECHK.TRANS64.TRYWAIT P0, [R0+URZ+0x60], R3 ;  /* 0x00006003000075a7 */ /* 0x00872400080011ff */
[----:B----4-:R-:W-:Y:S05]  /*8160*/  @!P0 NANOSLEEP.SYNCS 0x989680 ;  /* 0x009896800000895d */ /* 0x010fea0003900000 */
[----:B------:R-:W4:Y:S02]  /*8170*/  @!P0 SYNCS.PHASECHK.TRANS64 P0, [R0+URZ+0x60], R3 ;  /* 0x00006003000085a7 */ /* 0x000f2400080010ff */
[----:B----4-:R-:W-:Y:S05]  /*8180*/  @!P0 BRA `(.L_x_148) ;  /* 0xfffffffc00f08947 */ /* 0x010fea000383ffff */
[----:B------:R-:W-:Y:S05]  /*8190*/  BRA `(.L_x_149) ;  /* 0xffffffc800a47947 */ /* 0x000fea000383ffff */
.L_x_87:
[----:B-1----:R1:W2:Y:S02]  /*81a0*/  SYNCS.PHASECHK.TRANS64.TRYWAIT P0, [R3+URZ+0x80], R0 ;  /* 0x00008000030075a7 */ /* 0x0022a400080011ff */
[----:B--2---:R-:W-:Y:S05]  /*81b0*/  @!P0 NANOSLEEP.SYNCS 0x989680 ;  /* 0x009896800000895d */ /* 0x004fea0003900000 */
[----:B------:R-:W2:Y:S02]  /*81c0*/  @!P0 SYNCS.PHASECHK.TRANS64 P0, [R3+URZ+0x80], R0 ;  /* 0x00008000030085a7 */ /* 0x000ea400080010ff */
[----:B--2---:R-:W-:Y:S05]  /*81d0*/  @!P0 BRA `(.L_x_87) ;  /* 0xfffffffc00f08947 */ /* 0x004fea000383ffff */
[----:B------:R-:W-:Y:S05]  /*81e0*/  BRA `(.L_x_150) ;  /* 0xffffffcc006c7947 */ /* 0x000fea000383ffff */
.L_x_98:
[----:B--2---:R2:W1:Y:S02]  /*81f0*/  SYNCS.PHASECHK.TRANS64.TRYWAIT P1, [R2+URZ+0x50], R5 ;  /* 0x00005005020075a7 */ /* 0x00446400080211ff */
[----:B-1----:R-:W-:Y:S05]  /*8200*/  @!P1 NANOSLEEP.SYNCS 0x989680 ;  /* 0x009896800000995d */ /* 0x002fea0003900000 */
[----:B------:R-:W1:Y:S02]  /*8210*/  @!P1 SYNCS.PHASECHK.TRANS64 P1, [R2+URZ+0x50], R5 ;  /* 0x00005005020095a7 */ /* 0x000e6400080210ff */
[----:B-1----:R-:W-:Y:S05]  /*8220*/  @!P1 BRA `(.L_x_98) ;  /* 0xfffffffc00f09947 */ /* 0x002fea000383ffff */
[----:B------:R-:W-:Y:S05]  /*8230*/  BRA `(.L_x_97) ;  /* 0xffffffd800e07947 */ /* 0x000fea000383ffff */
.L_x_100:
[----:B--2---:R2:W4:Y:S02]  /*8240*/  SYNCS.PHASECHK.TRANS64.TRYWAIT P0, [R100+URZ+0xa0], R3 ;  /* 0x0000a003640075a7 */ /* 0x00452400080011ff */
[----:B----4-:R-:W-:Y:S05]  /*8250*/  @!P0 NANOSLEEP.SYNCS 0x989680 ;  /* 0x009896800000895d */ /* 0x010fea0003900000 */
[----:B------:R-:W4:Y:S02]  /*8260*/  @!P0 SYNCS.PHASECHK.TRANS64 P0, [R100+URZ+0xa0], R3 ;  /* 0x0000a003640085a7 */ /* 0x000f2400080010ff */
[----:B----4-:R-:W-:Y:S05]  /*8270*/  @!P0 BRA `(.L_x_100) ;  /* 0xfffffffc00f08947 */ /* 0x010fea000383ffff */
[----:B------:R-:W-:Y:S05]  /*8280*/  BRA `(.L_x_99) ;  /* 0xffffffdc00307947 */ /* 0x000fea000383ffff */
.L_x_108:
[----:B---3--:R3:W4:Y:S02]  /*8290*/  SYNCS.PHASECHK.TRANS64.TRYWAIT P0, [R109+URZ+0x50], R4 ;  /* 0x000050046d0075a7 */ /* 0x00872400080011ff */
[----:B----4-:R-:W-:Y:S05]  /*82a0*/  @!P0 NANOSLEEP.SYNCS 0x989680 ;  /* 0x009896800000895d */ /* 0x010fea0003900000 */
[----:B------:R-:W4:Y:S02]  /*82b0*/  @!P0 SYNCS.PHASECHK.TRANS64 P0, [R109+URZ+0x50], R4 ;  /* 0x000050046d0085a7 */ /* 0x000f2400080010ff */
[----:B----4-:R-:W-:Y:S05]  /*82c0*/  @!P0 BRA `(.L_x_108) ;  /* 0xfffffffc00f08947 */ /* 0x010fea000383ffff */
[----:B------:R-:W-:Y:S05]  /*82d0*/  BRA `(.L_x_107) ;  /* 0xffffffe800247947 */ /* 0x000fea000383ffff */
        .weak           $__internal_0_$__cuda_sm10x_tcgen05_guardrail_trap_col_being_dealloced_not_returned_by_alloc
        .type           $__internal_0_$__cuda_sm10x_tcgen05_guardrail_trap_col_being_dealloced_not_returned_by_alloc,@function
        .size           $__internal_0_$__cuda_sm10x_tcgen05_guardrail_trap_col_being_dealloced_not_returned_by_alloc,($__internal_1_$__cuda_sm10x_tcgen05_guardrail_trap_phase_invalid_during_alloc - $__internal_0_$__cuda_sm10x_tcgen05_guardrail_trap_col_being_dealloced_not_returned_by_alloc)
$__internal_0_$__cuda_sm10x_tcgen05_guardrail_trap_col_being_dealloced_not_returned_by_alloc:
[----:B------:R-:W-:Y:S05]  /*82e0*/  BPT.TRAP 0x1 ;  /* 0x000000040000795c */ /* 0x000fea0000300000 */
[----:B------:R-:W-:-:S04]  /*82f0*/  HFMA2 R3, -RZ, RZ, 0, 0 ;  /* 0x00000000ff037431 */ /* 0x000fc800000001ff */
[----:B------:R-:W-:Y:S05]  /*8300*/  RET.REL.NODEC R2 `(_ZN7cutlass13device_kernelINS_4gemm6kernel13GemmUniversalIN4cute5tupleIJiiiiEEENS1_10collective13CollectiveMmaINS1_35MainloopSm100TmaUmmaWarpSpecializedILi5ELi2ELi4ENS5_IJNS4_1CILi2EEESB_NSA_ILi1EEEEEEEENS5_IJNSA_ILi64EEENSA_ILi128EEENSA_ILi32EEEEEENS_12float_e4m3_tENS5_IJlSC_lEEESJ_SK_NS4_8TiledMMAINS4_8MMA_AtomIJNS4_10MMA_TraitsINS4_19SM100_MMA_F8F6F4_SSEJSJ_SJ_fSF_SG_NS4_17integral_constantINS4_4UMMA5MajorELSR_0EEESS_NSP_INSQ_7ScaleInELST_0EEESU_EEEEEENS4_6LayoutINS5_IJSC_SC_SC_EEENS5_IJNSA_ILi0EEESZ_SZ_EEEEENS5_IJNS4_10UnderscoreES12_S12_EEEEENS4_23SM90_TMA_LOAD_MULTICASTENS4_14ComposedLayoutINS4_7SwizzleILi1ELi4ELi3EEENS4_18smem_ptr_flag_bitsILi8EEENSX_INS5_IJNSA_ILi8EEESH_EEENS5_IJSH_SC_EEEEEEEvNS4_8identityES15_S1F_vS1G_EENS_8epilogue10collective18CollectiveEpilogueINS1I_23Sm100TmaWarpSpecializedILi2ELi2ELi32ELb0ELb0EEEJSI_NS5_IJNSX_ISF_SC_EES1N_EEESJ_SK_SJ_SK_NS1I_6fusion15FusionCallbacksIS1M_NS1P_17LinearCombinationISJ_fSJ_fLNS_15FloatRoundStyleE2EEESI_S1O_JEEENS4_5SM1004TMEM4LOAD26SM100_TMEM_LOAD_16dp32b32xENS4_13SM90_TMA_LOADENS16_INS17_ILi2ELi4ELi3EEES1A_NSX_INS5_IJS1B_SF_EEENS5_IJSF_SC_EEEEEEENS4_39AutoVectorizingCopyWithAssumedAlignmentILi128EEENS4_14SM90_TMA_STOREES24_S26_S26_EEEvvEEEEvNT_6ParamsE) ;  /* 0xffffff7c023c7950 */ /* 0x000fea0003c3ffff */
        .weak           $__internal_1_$__cuda_sm10x_tcgen05_guardrail_trap_phase_invalid_during_alloc
        .type           $__internal_1_$__cuda_sm10x_tcgen05_guardrail_trap_phase_invalid_during_alloc,@function
        .size           $__internal_1_$__cuda_sm10x_tcgen05_guardrail_trap_phase_invalid_during_alloc,($__internal_2_$__cuda_sm10x_tcgen05_guardrail_trap_unallocated_columns_being_dealloced - $__internal_1_$__cuda_sm10x_tcgen05_guardrail_trap_phase_invalid_during_alloc)
$__internal_1_$__cuda_sm10x_tcgen05_guardrail_trap_phase_invalid_during_alloc:
[----:B------:R-:W-:Y:S05]  /*8310*/  BPT.TRAP 0x1 ;  /* 0x000000040000795c */ /* 0x000fea0000300000 */
[----:B------:R-:W-:-:S04]  /*8320*/  MOV R5, 0x0 ;  /* 0x0000000000057802 */ /* 0x000fc80000000f00 */
[----:B------:R-:W-:Y:S05]  /*8330*/  RET.REL.NODEC R4 `(_ZN7cutlass13device_kernelINS_4gemm6kernel13GemmUniversalIN4cute5tupleIJiiiiEEENS1_10collective13CollectiveMmaINS1_35MainloopSm100TmaUmmaWarpSpecializedILi5ELi2ELi4ENS5_IJNS4_1CILi2EEESB_NSA_ILi1EEEEEEEENS5_IJNSA_ILi64EEENSA_ILi128EEENSA_ILi32EEEEEENS_12float_e4m3_tENS5_IJlSC_lEEESJ_SK_NS4_8TiledMMAINS4_8MMA_AtomIJNS4_10MMA_TraitsINS4_19SM100_MMA_F8F6F4_SSEJSJ_SJ_fSF_SG_NS4_17integral_constantINS4_4UMMA5MajorELSR_0EEESS_NSP_INSQ_7ScaleInELST_0EEESU_EEEEEENS4_6LayoutINS5_IJSC_SC_SC_EEENS5_IJNSA_ILi0EEESZ_SZ_EEEEENS5_IJNS4_10UnderscoreES12_S12_EEEEENS4_23SM90_TMA_LOAD_MULTICASTENS4_14ComposedLayoutINS4_7SwizzleILi1ELi4ELi3EEENS4_18smem_ptr_flag_bitsILi8EEENSX_INS5_IJNSA_ILi8EEESH_EEENS5_IJSH_SC_EEEEEEEvNS4_8identityES15_S1F_vS1G_EENS_8epilogue10collective18CollectiveEpilogueINS1I_23Sm100TmaWarpSpecializedILi2ELi2ELi32ELb0ELb0EEEJSI_NS5_IJNSX_ISF_SC_EES1N_EEESJ_SK_SJ_SK_NS1I_6fusion15FusionCallbacksIS1M_NS1P_17LinearCombinationISJ_fSJ_fLNS_15FloatRoundStyleE2EEESI_S1O_JEEENS4_5SM1004TMEM4LOAD26SM100_TMEM_LOAD_16dp32b32xENS4_13SM90_TMA_LOADENS16_INS17_ILi2ELi4ELi3EEES1A_NSX_INS5_IJS1B_SF_EEENS5_IJSF_SC_EEEEEEENS4_39AutoVectorizingCopyWithAssumedAlignmentILi128EEENS4_14SM90_TMA_STOREES24_S26_S26_EEEvvEEEEvNT_6ParamsE) ;  /* 0xffffff7c04307950 */ /* 0x000fea0003c3ffff */
        .weak           $__internal_2_$__cuda_sm10x_tcgen05_guardrail_trap_unallocated_columns_being_dealloced
        .type           $__internal_2_$__cuda_sm10x_tcgen05_guardrail_trap_unallocated_columns_being_dealloced,@function
        .size           $__internal_2_$__cuda_sm10x_tcgen05_guardrail_trap_unallocated_columns_being_dealloced,(.L_x_152 - $__internal_2_$__cuda_sm10x_tcgen05_guardrail_trap_unallocated_columns_being_dealloced)
$__internal_2_$__cuda_sm10x_tcgen05_guardrail_trap_unallocated_columns_being_dealloced:
[----:B------:R-:W-:Y:S05]  /*8340*/  BPT.TRAP 0x1 ;  /* 0x000000040000795c */ /* 0x000fea0000300000 */
[----:B------:R-:W-:-:S04]  /*8350*/  HFMA2 R3, -RZ, RZ, 0, 0 ;  /* 0x00000000ff037431 */ /* 0x000fc800000001ff */
[----:B------:R-:W-:Y:S05]  /*8360*/  RET.REL.NODEC R2 `(_ZN7cutlass13device_kernelINS_4gemm6kernel13GemmUniversalIN4cute5tupleIJiiiiEEENS1_10collective13CollectiveMmaINS1_35MainloopSm100TmaUmmaWarpSpecializedILi5ELi2ELi4ENS5_IJNS4_1CILi2EEESB_NSA_ILi1EEEEEEEENS5_IJNSA_ILi64EEENSA_ILi128EEENSA_ILi32EEEEEENS_12float_e4m3_tENS5_IJlSC_lEEESJ_SK_NS4_8TiledMMAINS4_8MMA_AtomIJNS4_10MMA_TraitsINS4_19SM100_MMA_F8F6F4_SSEJSJ_SJ_fSF_SG_NS4_17integral_constantINS4_4UMMA5MajorELSR_0EEESS_NSP_INSQ_7ScaleInELST_0EEESU_EEEEEENS4_6LayoutINS5_IJSC_SC_SC_EEENS5_IJNSA_ILi0EEESZ_SZ_EEEEENS5_IJNS4_10UnderscoreES12_S12_EEEEENS4_23SM90_TMA_LOAD_MULTICASTENS4_14ComposedLayoutINS4_7SwizzleILi1ELi4ELi3EEENS4_18smem_ptr_flag_bitsILi8EEENSX_INS5_IJNSA_ILi8EEESH_EEENS5_IJSH_SC_EEEEEEEvNS4_8identityES15_S1F_vS1G_EENS_8epilogue10collective18CollectiveEpilogueINS1I_23Sm100TmaWarpSpecializedILi2ELi2ELi32ELb0ELb0EEEJSI_NS5_IJNSX_ISF_SC_EES1N_EEESJ_SK_SJ_SK_NS1I_6fusion15FusionCallbacksIS1M_NS1P_17LinearCombinationISJ_fSJ_fLNS_15FloatRoundStyleE2EEESI_S1O_JEEENS4_5SM1004TMEM4LOAD26SM100_TMEM_LOAD_16dp32b32xENS4_13SM90_TMA_LOADENS16_INS17_ILi2ELi4ELi3EEES1A_NSX_INS5_IJS1B_SF_EEENS5_IJSF_SC_EEEEEEENS4_39AutoVectorizingCopyWithAssumedAlignmentILi128EEENS4_14SM90_TMA_STOREES24_S26_S26_EEEvvEEEEvNT_6ParamsE) ;  /* 0xffffff7c02247950 */ /* 0x000fea0003c3ffff */
.L_x_151:
[----:B------:R-:W-:-:S00]  /*8370*/  BRA `(.L_x_151) ;  /* 0xfffffffc00fc7947 */ /* 0x000fc0000383ffff */
[----:B------:R-:W-:-:S00]  /*8380*/  NOP ;  /* 0x0000000000007918 */ /* 0x000fc00000000000 */
[----:B------:R-:W-:-:S00]  /*8390*/  NOP ;  /* 0x0000000000007918 */ /* 0x000fc00000000000 */
[----:B------:R-:W-:-:S00]  /*83a0*/  NOP ;  /* 0x0000000000007918 */ /* 0x000fc00000000000 */
[----:B------:R-:W-:-:S00]  /*83b0*/  NOP ;  /* 0x0000000000007918 */ /* 0x000fc00000000000 */
[----:B------:R-:W-:-:S00]  /*83c0*/  NOP ;  /* 0x0000000000007918 */ /* 0x000fc00000000000 */
[----:B------:R-:W-:-:S00]  /*83d0*/  NOP ;  /* 0x0000000000007918 */ /* 0x000fc00000000000 */
[----:B------:R-:W-:-:S00]  /*83e0*/  NOP ;  /* 0x0000000000007918 */ /* 0x000fc00000000000 */
[----:B------:R-:W-:-:S00]  /*83f0*/  NOP ;  /* 0x0000000000007918 */ /* 0x000fc00000000000 */
.L_x_152:


//--------------------- .nv.global.init           --------------------------
	.section	.nv.global.init,"aw",@progbits
.nv.global.init:
	.type		$str$27,@object
	.size		$str$27,($str$28 - $str$27)
$str$27:
        /*0000*/ 	.byte	0x28, 0x61, 0x64, 0x64, 0x72, 0x65, 0x73, 0x73, 0x20, 0x26, 0x20, 0x6d, 0x61, 0x73, 0x6b, 0x29
        /*0010*/ 	.byte	0x20, 0x3d, 0x3d, 0x20, 0x30, 0x00
	.type		$str$28,@object
	.size		$str$28,($str$26 - $str$28)
$str$28:
        /*0016*/ 	.byte	0x2f, 0x74, 0x6d, 0x70, 0x2f, 0x63, 0x75, 0x74, 0x6c, 0x61, 0x73, 0x73, 0x5f, 0x73, 0x77, 0x65
        /*0026*/ 	.byte	0x65, 0x70, 0x5f, 0x73, 0x72, 0x63, 0x2f, 0x69, 0x6e, 0x63, 0x6c, 0x75, 0x64, 0x65, 0x2f, 0x63
        /*0036*/ 	.byte	0x75, 0x74, 0x65, 0x2f, 0x70, 0x6f, 0x69, 0x6e, 0x74, 0x65, 0x72, 0x5f, 0x66, 0x6c, 0x61, 0x67
        /*0046*/ 	.byte	0x67, 0x65, 0x64, 0x2e, 0x68, 0x70, 0x70, 0x00
	.type		$str$26,@object
	.size		$str$26,($str$25 - $str$26)
$str$26:
        /*004e*/ 	.byte	0x2f, 0x74, 0x6d, 0x70, 0x2f, 0x63, 0x75, 0x74, 0x6c, 0x61, 0x73, 0x73, 0x5f, 0x73, 0x77, 0x65
        /*005e*/ 	.byte	0x65, 0x70, 0x5f, 0x73, 0x72, 0x63, 0x2f, 0x69, 0x6e, 0x63, 0x6c, 0x75, 0x64, 0x65, 0x2f, 0x63
        /*006e*/ 	.byte	0x75, 0x74, 0x65, 0x2f, 0x61, 0x74, 0x6f, 0x6d, 0x2f, 0x63, 0x6f, 0x70, 0x79, 0x5f, 0x74, 0x72
        /*007e*/ 	.byte	0x61, 0x69, 0x74, 0x73, 0x5f, 0x73, 0x6d, 0x31, 0x30, 0x30, 0x2e, 0x68, 0x70, 0x70, 0x00
	.type		$str$25,@object
	.size		$str$25,(__unnamed_1 - $str$25)
$str$25:
        /*008d*/ 	.byte	0x28, 0x28, 0x75, 0x69, 0x6e, 0x74, 0x33, 0x32, 0x5f, 0x74, 0x28, 0x74, 0x68, 0x72, 0x65, 0x61
        /*009d*/ 	.byte	0x64, 0x49, 0x64, 0x78, 0x2e, 0x78, 0x29, 0x20, 0x2f, 0x20, 0x33, 0x32, 0x29, 0x20, 0x25, 0x20
        /*00ad*/ 	.byte	0x34, 0x29, 0x20, 0x3d, 0x3d, 0x20, 0x28, 0x28, 0x28, 0x74, 0x6d, 0x65, 0x6d, 0x5f, 0x61, 0x64
        /*00bd*/ 	.byte	0x64, 0x72, 0x20, 0x3e, 0x3e, 0x20, 0x31, 0x36, 0x29, 0x20, 0x2f, 0x20, 0x33, 0x32, 0x29, 0x20
        /*00cd*/ 	.byte	0x25, 0x20, 0x34, 0x29, 0x00
	.type		__unnamed_1,@object
	.size		__unnamed_1,(__unnamed_2 - __unnamed_1)
__unnamed_1:
        /*00d2*/ 	.byte	0x61, 0x75, 0x74, 0x6f, 0x20, 0x63, 0x75, 0x74, 0x65, 0x3a, 0x3a, 0x61, 0x73, 0x5f, 0x70, 0x6f
        /* <DEDUP_REMOVED lines=24> */
        /*0262*/ 	.byte	0x3c, 0x34, 0x30, 0x39, 0x36, 0x3e, 0x3e, 0x3e, 0x3e, 0x5d, 0x00
	.type		__unnamed_2,@object
	.size		__unnamed_2,(.L_2 - __unnamed_2)
__unnamed_2:
        /* <DEDUP_REMOVED lines=40> */
        /*04ed*/ 	.byte	0x74, 0x65, 0x3a, 0x3a, 0x43, 0x3c, 0x30, 0x3e, 0x3e, 0x3e, 0x3e, 0x5d, 0x00
.L_2:


//--------------------- .nv.shared._ZN7cutlass13device_kernelINS_4gemm6kernel13GemmUniversalIN4cute5tupleIJiiiiEEENS1_10collective13CollectiveMmaINS1_35MainloopSm100TmaUmmaWarpSpecializedILi5ELi2ELi4ENS5_IJNS4_1CILi2EEESB_NSA_ILi1EEEEEEEENS5_IJNSA_ILi64EEENSA_ILi128EEENSA_ILi32EEEEEENS_12float_e4m3_tENS5_IJlSC_lEEESJ_SK_NS4_8TiledMMAINS4_8MMA_AtomIJNS4_10MMA_TraitsINS4_19SM100_MMA_F8F6F4_SSEJSJ_SJ_fSF_SG_NS4_17integral_constantINS4_4UMMA5MajorELSR_0EEESS_NSP_INSQ_7ScaleInELST_0EEESU_EEEEEENS4_6LayoutINS5_IJSC_SC_SC_EEENS5_IJNSA_ILi0EEESZ_SZ_EEEEENS5_IJNS4_10UnderscoreES12_S12_EEEEENS4_23SM90_TMA_LOAD_MULTICASTENS4_14ComposedLayoutINS4_7SwizzleILi1ELi4ELi3EEENS4_18smem_ptr_flag_bitsILi8EEENSX_INS5_IJNSA_ILi8EEESH_EEENS5_IJSH_SC_EEEEEEEvNS4_8identityES15_S1F_vS1G_EENS_8epilogue10collective18CollectiveEpilogueINS1I_23Sm100TmaWarpSpecializedILi2ELi2ELi32ELb0ELb0EEEJSI_NS5_IJNSX_ISF_SC_EES1N_EEESJ_SK_SJ_SK_NS1I_6fusion15FusionCallbacksIS1M_NS1P_17LinearCombinationISJ_fSJ_fLNS_15FloatRoundStyleE2EEESI_S1O_JEEENS4_5SM1004TMEM4LOAD26SM100_TMEM_LOAD_16dp32b32xENS4_13SM90_TMA_LOADENS16_INS17_ILi2ELi4ELi3EEES1A_NSX_INS5_IJS1B_SF_EEENS5_IJSF_SC_EEEEEEENS4_39AutoVectorizingCopyWithAssumedAlignmentILi128EEENS4_14SM90_TMA_STOREES24_S26_S26_EEEvvEEEEvNT_6ParamsE --------------------------
	.section	.nv.shared._ZN7cutlass13device_kernelINS_4gemm6kernel13GemmUniversalIN4cute5tupleIJiiiiEEENS1_10collective13CollectiveMmaINS1_35MainloopSm100TmaUmmaWarpSpecializedILi5ELi2ELi4ENS5_IJNS4_1CILi2EEESB_NSA_ILi1EEEEEEEENS5_IJNSA_ILi64EEENSA_ILi128EEENSA_ILi32EEEEEENS_12float_e4m3_tENS5_IJlSC_lEEESJ_SK_NS4_8TiledMMAINS4_8MMA_AtomIJNS4_10MMA_TraitsINS4_19SM100_MMA_F8F6F4_SSEJSJ_SJ_fSF_SG_NS4_17integral_constantINS4_4UMMA5MajorELSR_0EEESS_NSP_INSQ_7ScaleInELST_0EEESU_EEEEEENS4_6LayoutINS5_IJSC_SC_SC_EEENS5_IJNSA_ILi0EEESZ_SZ_EEEEENS5_IJNS4_10UnderscoreES12_S12_EEEEENS4_23SM90_TMA_LOAD_MULTICASTENS4_14ComposedLayoutINS4_7SwizzleILi1ELi4ELi3EEENS4_18smem_ptr_flag_bitsILi8EEENSX_INS5_IJNSA_ILi8EEESH_EEENS5_IJSH_SC_EEEEEEEvNS4_8identityES15_S1F_vS1G_EENS_8epilogue10collective18CollectiveEpilogueINS1I_23Sm100TmaWarpSpecializedILi2ELi2ELi32ELb0ELb0EEEJSI_NS5_IJNSX_ISF_SC_EES1N_EEESJ_SK_SJ_SK_NS1I_6fusion15FusionCallbacksIS1M_NS1P_17LinearCombinationISJ_fSJ_fLNS_15FloatRoundStyleE2EEESI_S1O_JEEENS4_5SM1004TMEM4LOAD26SM100_TMEM_LOAD_16dp32b32xENS4_13SM90_TMA_LOADENS16_INS17_ILi2ELi4ELi3EEES1A_NSX_INS5_IJS1B_SF_EEENS5_IJSF_SC_EEEEEEENS4_39AutoVectorizingCopyWithAssumedAlignmentILi128EEENS4_14SM90_TMA_STOREES24_S26_S26_EEEvvEEEEvNT_6ParamsE,"aw",@nobits
	.sectionflags	@""
	.align	16
	.zero		1024


//--------------------- .nv.shared.reserved.0     --------------------------
	.section	.nv.shared.reserved.0,"aw",@nobits
	.weak		__nv_reservedSMEM_offset_0_alias
	.size		__nv_reservedSMEM_offset_0_alias, 0, 64
	.other		__nv_reservedSMEM_offset_0_alias,@"STO_CUDA_RESERVED_SHARED STV_DEFAULT"
__nv_reservedSMEM_offset_0_alias:
	.zero		0
.nv.shared.reserved.0:
	.zero		64
	.weak		__nv_reservedSMEM_tcgen05_partition
	.type		__nv_reservedSMEM_tcgen05_partition,@object
	.size		__nv_reservedSMEM_tcgen05_partition,(.L_0 - __nv_reservedSMEM_tcgen05_partition)
__nv_reservedSMEM_tcgen05_partition:
	.zero		32
.L_0:


//--------------------- .nv.global                --------------------------
	.section	.nv.global,"aw",@nobits
.nv.global:
	.type		_ZN39_INTERNAL_8b6741f7_4_k_cu_166fcc30_89824cute1_E,@object
	.size		_ZN39_INTERNAL_8b6741f7_4_k_cu_166fcc30_89824cute1_E,(_ZN39_INTERNAL_8b6741f7_4_k_cu_166fcc30_89824cuda3std3__45__cpo6cbeginE - _ZN39_INTERNAL_8b6741f7_4_k_cu_166fcc30_89824cute1_E)
_ZN39_INTERNAL_8b6741f7_4_k_cu_166fcc30_89824cute1_E:
	.zero		1
	.type		_ZN39_INTERNAL_8b6741f7_4_k_cu_166fcc30_89824cuda3std3__45__cpo6cbeginE,@object
	.size		_ZN39_INTERNAL_8b6741f7_4_k_cu_166fcc30_89824cuda3std3__45__cpo6cbeginE,(_ZN39_INTERNAL_8b6741f7_4_k_cu_166fcc30_89824cuda3std3__48in_placeE - _ZN39_INTERNAL_8b6741f7_4_k_cu_166fcc30_89824cuda3std3__45__cpo6cbeginE)
_ZN39_INTERNAL_8b6741f7_4_k_cu_166fcc30_89824cuda3std3__45__cpo6cbeginE:
	.zero		1
	.type		_ZN39_INTERNAL_8b6741f7_4_k_cu_166fcc30_89824cuda3std3__48in_placeE,@object
	.size		_ZN39_INTERNAL_8b6741f7_4_k_cu_166fcc30_89824cuda3std3__48in_placeE,(_ZN39_INTERNAL_8b6741f7_4_k_cu_166fcc30_89824cuda3std6ranges3__45__cpo9iter_moveE - _ZN39_INTERNAL_8b6741f7_4_k_cu_166fcc30_89824cuda3std3__48in_placeE)
_ZN39_INTERNAL_8b6741f7_4_k_cu_166fcc30_89824cuda3std3__48in_placeE:
	.zero		1
	.type		_ZN39_INTERNAL_8b6741f7_4_k_cu_166fcc30_89824cuda3std6ranges3__45__cpo9iter_moveE,@object
	.size		_ZN39_INTERNAL_8b6741f7_4_k_cu_166fcc30_89824cuda3std6ranges3__45__cpo9iter_moveE,(_ZN39_INTERNAL_8b6741f7_4_k_cu_166fcc30_89824cuda3std3__45__cpo5beginE - _ZN39_INTERNAL_8b6741f7_4_k_cu_166fcc30_89824cuda3std6ranges3__45__cpo9iter_moveE)
_ZN39_INTERNAL_8b6741f7_4_k_cu_166fcc30_89824cuda3std6ranges3__45__cpo9iter_moveE:
	.zero		1
	.type		_ZN39_INTERNAL_8b6741f7_4_k_cu_166fcc30_89824cuda3std3__45__cpo5beginE,@object
	.size		_ZN39_INTERNAL_8b6741f7_4_k_cu_166fcc30_89824cuda3std3__45__cpo5beginE,(_ZN39_INTERNAL_8b6741f7_4_k_cu_166fcc30_89824cuda3std3__441_GLOBAL__N__8b6741f7_4_k_cu_166fcc30_89826ignoreE - _ZN39_INTERNAL_8b6741f7_4_k_cu_166fcc30_89824cuda3std3__45__cpo5beginE)
_ZN39_INTERNAL_8b6741f7_4_k_cu_166fcc30_89824cuda3std3__45__cpo5beginE:
	.zero		1
	.type		_ZN39_INTERNAL_8b6741f7_4_k_cu_166fcc30_89824cuda3std3__441_GLOBAL__N__8b6741f7_4_k_cu_166fcc30_89826ignoreE,@object
	.size		_ZN39_INTERNAL_8b6741f7_4_k_cu_166fcc30_89824cuda3std3__441_GLOBAL__N__8b6741f7_4_k_cu_166fcc30_89826ignoreE,(_ZN39_INTERNAL_8b6741f7_4_k_cu_166fcc30_89824cute7productE - _ZN39_INTERNAL_8b6741f7_4_k_cu_166fcc30_89824cuda3std3__441_GLOBAL__N__8b6741f7_4_k_cu_166fcc30_89826ignoreE)
_ZN39_INTERNAL_8b6741f7_4_k_cu_166fcc30_89824cuda3std3__441_GLOBAL__N__8b6741f7_4_k_cu_166fcc30_89826ignoreE:
	.zero		1
	.type		_ZN39_INTERNAL_8b6741f7_4_k_cu_166fcc30_89824cute7productE,@object
	.size		_ZN39_INTERNAL_8b6741f7_4_k_cu_166fcc30_89824cute7productE,(_ZN39_INTERNAL_8b6741f7_4_k_cu_166fcc30_89824cuda3std3__45__cpo3endE - _ZN39_INTERNAL_8b6741f7_4_k_cu_166fcc30_89824cute7productE)
_ZN39_INTERNAL_8b6741f7_4_k_cu_166fcc30_89824cute7productE:
	.zero		1
	.type		_ZN39_INTERNAL_8b6741f7_4_k_cu_166fcc30_89824cuda3std3__45__cpo3endE,@object
	.size		_ZN39_INTERNAL_8b6741f7_4_k_cu_166fcc30_89824cuda3std3__45__cpo3endE,(_ZN39_INTERNAL_8b6741f7_4_k_cu_166fcc30_89824cuda3std3__419piecewise_constructE - _ZN39_INTERNAL_8b6741f7_4_k_cu_166fcc30_89824cuda3std3__45__cpo3endE)
_ZN39_INTERNAL_8b6741f7_4_k_cu_166fcc30_89824cuda3std3__45__cpo3endE:
	.zero		1
	.type		_ZN39_INTERNAL_8b6741f7_4_k_cu_166fcc30_89824cuda3std3__419piecewise_constructE,@object
	.size		_ZN39_INTERNAL_8b6741f7_4_k_cu_166fcc30_89824cuda3std3__419piecewise_constructE,(_ZN39_INTERNAL_8b6741f7_4_k_cu_166fcc30_89824cuda3std3__45__cpo4cendE - _ZN39_INTERNAL_8b6741f7_4_k_cu_166fcc30_89824cuda3std3__419piecewise_constructE)
_ZN39_INTERNAL_8b6741f7_4_k_cu_166fcc30_89824cuda3std3__419piecewise_constructE:
	.zero		1
	.type		_ZN39_INTERNAL_8b6741f7_4_k_cu_166fcc30_89824cuda3std3__45__cpo4cendE,@object
	.size		_ZN39_INTERNAL_8b6741f7_4_k_cu_166fcc30_89824cuda3std3__45__cpo4cendE,(_ZN39_INTERNAL_8b6741f7_4_k_cu_166fcc30_89824cuda3std6ranges3__45__cpo4swapE - _ZN39_INTERNAL_8b6741f7_4_k_cu_166fcc30_89824cuda3std3__45__cpo4cendE)
_ZN39_INTERNAL_8b6741f7_4_k_cu_166fcc30_89824cuda3std3__45__cpo4cendE:
	.zero		1
	.type		_ZN39_INTERNAL_8b6741f7_4_k_cu_166fcc30_89824cuda3std6ranges3__45__cpo4swapE,@object
	.size		_ZN39_INTERNAL_8b6741f7_4_k_cu_166fcc30_89824cuda3std6ranges3__45__cpo4swapE,(.L_10 - _ZN39_INTERNAL_8b6741f7_4_k_cu_166fcc30_89824cuda3std6ranges3__45__cpo4swapE)
_ZN39_INTERNAL_8b6741f7_4_k_cu_166fcc30_89824cuda3std6ranges3__45__cpo4swapE:
	.zero		1
.L_10:


//--------------------- .nv.constant0._ZN7cutlass13device_kernelINS_4gemm6kernel13GemmUniversalIN4cute5tupleIJiiiiEEENS1_10collective13CollectiveMmaINS1_35MainloopSm100TmaUmmaWarpSpecializedILi5ELi2ELi4ENS5_IJNS4_1CILi2EEESB_NSA_ILi1EEEEEEEENS5_IJNSA_ILi64EEENSA_ILi128EEENSA_ILi32EEEEEENS_12float_e4m3_tENS5_IJlSC_lEEESJ_SK_NS4_8TiledMMAINS4_8MMA_AtomIJNS4_10MMA_TraitsINS4_19SM100_MMA_F8F6F4_SSEJSJ_SJ_fSF_SG_NS4_17integral_constantINS4_4UMMA5MajorELSR_0EEESS_NSP_INSQ_7ScaleInELST_0EEESU_EEEEEENS4_6LayoutINS5_IJSC_SC_SC_EEENS5_IJNSA_ILi0EEESZ_SZ_EEEEENS5_IJNS4_10UnderscoreES12_S12_EEEEENS4_23SM90_TMA_LOAD_MULTICASTENS4_14ComposedLayoutINS4_7SwizzleILi1ELi4ELi3EEENS4_18smem_ptr_flag_bitsILi8EEENSX_INS5_IJNSA_ILi8EEESH_EEENS5_IJSH_SC_EEEEEEEvNS4_8identityES15_S1F_vS1G_EENS_8epilogue10collective18CollectiveEpilogueINS1I_23Sm100TmaWarpSpecializedILi2ELi2ELi32ELb0ELb0EEEJSI_NS5_IJNSX_ISF_SC_EES1N_EEESJ_SK_SJ_SK_NS1I_6fusion15FusionCallbacksIS1M_NS1P_17LinearCombinationISJ_fSJ_fLNS_15FloatRoundStyleE2EEESI_S1O_JEEENS4_5SM1004TMEM4LOAD26SM100_TMEM_LOAD_16dp32b32xENS4_13SM90_TMA_LOADENS16_INS17_ILi2ELi4ELi3EEES1A_NSX_INS5_IJS1B_SF_EEENS5_IJSF_SC_EEEEEEENS4_39AutoVectorizingCopyWithAssumedAlignmentILi128EEENS4_14SM90_TMA_STOREES24_S26_S26_EEEvvEEEEvNT_6ParamsE --------------------------
	.section	.nv.constant0._ZN7cutlass13device_kernelINS_4gemm6kernel13GemmUniversalIN4cute5tupleIJiiiiEEENS1_10collective13CollectiveMmaINS1_35MainloopSm100TmaUmmaWarpSpecializedILi5ELi2ELi4ENS5_IJNS4_1CILi2EEESB_NSA_ILi1EEEEEEEENS5_IJNSA_ILi64EEENSA_ILi128EEENSA_ILi32EEEEEENS_12float_e4m3_tENS5_IJlSC_lEEESJ_SK_NS4_8TiledMMAINS4_8MMA_AtomIJNS4_10MMA_TraitsINS4_19SM100_MMA_F8F6F4_SSEJSJ_SJ_fSF_SG_NS4_17integral_constantINS4_4UMMA5MajorELSR_0EEESS_NSP_INSQ_7ScaleInELST_0EEESU_EEEEEENS4_6LayoutINS5_IJSC_SC_SC_EEENS5_IJNSA_ILi0EEESZ_SZ_EEEEENS5_IJNS4_10UnderscoreES12_S12_EEEEENS4_23SM90_TMA_LOAD_MULTICASTENS4_14ComposedLayoutINS4_7SwizzleILi1ELi4ELi3EEENS4_18smem_ptr_flag_bitsILi8EEENSX_INS5_IJNSA_ILi8EEESH_EEENS5_IJSH_SC_EEEEEEEvNS4_8identityES15_S1F_vS1G_EENS_8epilogue10collective18CollectiveEpilogueINS1I_23Sm100TmaWarpSpecializedILi2ELi2ELi32ELb0ELb0EEEJSI_NS5_IJNSX_ISF_SC_EES1N_EEESJ_SK_SJ_SK_NS1I_6fusion15FusionCallbacksIS1M_NS1P_17LinearCombinationISJ_fSJ_fLNS_15FloatRoundStyleE2EEESI_S1O_JEEENS4_5SM1004TMEM4LOAD26SM100_TMEM_LOAD_16dp32b32xENS4_13SM90_TMA_LOADENS16_INS17_ILi2ELi4ELi3EEES1A_NSX_INS5_IJS1B_SF_EEENS5_IJSF_SC_EEEEEEENS4_39AutoVectorizingCopyWithAssumedAlignmentILi128EEENS4_14SM90_TMA_STOREES24_S26_S26_EEEvvEEEEvNT_6ParamsE,"a",@progbits
	.sectionflags	@""
	.align	4
.nv.constant0._ZN7cutlass13device_kernelINS_4gemm6kernel13GemmUniversalIN4cute5tupleIJiiiiEEENS1_10collective13CollectiveMmaINS1_35MainloopSm100TmaUmmaWarpSpecializedILi5ELi2ELi4ENS5_IJNS4_1CILi2EEESB_NSA_ILi1EEEEEEEENS5_IJNSA_ILi64EEENSA_ILi128EEENSA_ILi32EEEEEENS_12float_e4m3_tENS5_IJlSC_lEEESJ_SK_NS4_8TiledMMAINS4_8MMA_AtomIJNS4_10MMA_TraitsINS4_19SM100_MMA_F8F6F4_SSEJSJ_SJ_fSF_SG_NS4_17integral_constantINS4_4UMMA5MajorELSR_0EEESS_NSP_INSQ_7ScaleInELST_0EEESU_EEEEEENS4_6LayoutINS5_IJSC_SC_SC_EEENS5_IJNSA_ILi0EEESZ_SZ_EEEEENS5_IJNS4_10UnderscoreES12_S12_EEEEENS4_23SM90_TMA_LOAD_MULTICASTENS4_14ComposedLayoutINS4_7SwizzleILi1ELi4ELi3EEENS4_18smem_ptr_flag_bitsILi8EEENSX_INS5_IJNSA_ILi8EEESH_EEENS5_IJSH_SC_EEEEEEEvNS4_8identityES15_S1F_vS1G_EENS_8epilogue10collective18CollectiveEpilogueINS1I_23Sm100TmaWarpSpecializedILi2ELi2ELi32ELb0ELb0EEEJSI_NS5_IJNSX_ISF_SC_EES1N_EEESJ_SK_SJ_SK_NS1I_6fusion15FusionCallbacksIS1M_NS1P_17LinearCombinationISJ_fSJ_fLNS_15FloatRoundStyleE2EEESI_S1O_JEEENS4_5SM1004TMEM4LOAD26SM100_TMEM_LOAD_16dp32b32xENS4_13SM90_TMA_LOADENS16_INS17_ILi2ELi4ELi3EEES1A_NSX_INS5_IJS1B_SF_EEENS5_IJSF_SC_EEEEEEENS4_39AutoVectorizingCopyWithAssumedAlignmentILi128EEENS4_14SM90_TMA_STOREES24_S26_S26_EEEvvEEEEvNT_6ParamsE:
	.zero		2944


//--------------------- SYMBOLS --------------------------

	.type		.nv.reservedSmem.offset0,@object
	.size		.nv.reservedSmem.offset0,0x4
	.type		.nv.reservedSmem.cap,@object
	.size		.nv.reservedSmem.cap,0x4
	.type		__assertfail,@function
